def attn_fwd(
    Q,
    K,
    V,
    Out,
    Lse,
    sm_scale,
    stride_qz,
    stride_qh,
    stride_qm,
    stride_qk,
    stride_kz,
    stride_kh,
    stride_kn,
    stride_kk,
    stride_vz,
    stride_vh,
    stride_vn,
    stride_vk,
    stride_oz,
    stride_oh,
    stride_om,
    stride_ok,
    seqlen_q,
    seqlen_k,
    BLOCK_M: tl.constexpr,
    BLOCK_N: tl.constexpr,
    HEAD_DIM: tl.constexpr,
    CAUSAL: tl.constexpr,
):
    start_m = tl.program_id(0)
    off_hz = tl.program_id(1)
    q_off = off_hz * stride_qh
    k_off = off_hz * stride_kh
    v_off = off_hz * stride_vh
    offs_m = start_m * BLOCK_M + tl.arange(0, BLOCK_M)
    offs_d = tl.arange(0, HEAD_DIM)
    offs_n = tl.arange(0, BLOCK_N)
    q_ptrs = Q + q_off + offs_m[:, None] * stride_qm + offs_d[None, :] * stride_qk
    k_ptrs = K + k_off + offs_d[:, None] * stride_kk + offs_n[None, :] * stride_kn
    v_ptrs = V + v_off + offs_n[:, None] * stride_vn + offs_d[None, :] * stride_vk
    m_i = tl.full([BLOCK_M], float("-inf"), dtype=tl.float32)
    l_i = tl.zeros([BLOCK_M], dtype=tl.float32) + 1.0
    acc = tl.zeros([BLOCK_M, HEAD_DIM], dtype=tl.float32)
    q = tl.load(q_ptrs)
    acc, l_i, m_i = _attn_fwd_inner(
        acc,
        l_i,
        m_i,
        q,
        k_ptrs,
        v_ptrs,
        sm_scale,
        stride_kn,
        stride_vn,
        start_m,
        seqlen_k,
        BLOCK_M,
        BLOCK_N,
        HEAD_DIM,
        CAUSAL,
    )
    acc = acc / l_i[:, None]
    lse = m_i + tl.math.log2(l_i) / 1.4426950408889634
    o_ptrs = (
        Out
        + off_hz * stride_oh
        + offs_m[:, None] * stride_om
        + offs_d[None, :] * stride_ok
    )
    tl.store(o_ptrs, acc.to(Out.dtype.element_ty))
    tl.store(Lse + off_hz * seqlen_q + offs_m, lse)

# config = {"BLOCK_M": 32, "BLOCK_N": 16, "HEAD_DIM": 32, "arch": "sm_100", "causal": false, "dtype": "bf16", "num_stages": 2, "num_warps": 4}
# arch = sm_100


// ===== COMPILED SASS (sm_100a) =====

	.target	sm_100a

	.elftype	@"ET_EXEC"


//--------------------- .note.nv.tkinfo           --------------------------
	.section	.note.nv.tkinfo,"",@"SHT_NOTE"
	.sectionflags	@"SHF_NOTE_NV_TKINFO"
	.tkinfo
        /*0018*/ 	.word	0x00000081
        /*0030*/ 	.string	""
        /*0030*/ 	.string	"ptxas-blackwell"
        /*0030*/ 	.string	"Cuda compilation tools, release 12.9, V12.9.86"
        /*0030*/ 	.string	"Build cuda_12.9.r12.9/compiler.36037853_0"
        /*0030*/ 	.string	"-v  -suppress-debug-info  -lineinfo  -arch sm_100a "



//--------------------- .note.nv.cuver            --------------------------
	.section	.note.nv.cuver,"",@"SHT_NOTE"
	.sectionflags	@"SHF_NOTE_NV_CUVER"
        /*0018*/ 	.short	0x0001
        /*001a*/ 	.short	0x0064
        /*001c*/ 	.short	0x0001
        /*001e*/ 	.short	0x0000
        /*0020*/ 	.short	0x0001
        /*0022*/ 	.short	0x0000


//--------------------- .nv.info                  --------------------------
	.section	.nv.info,"",@"SHT_CUDA_INFO"
	.align	4


	//----- nvinfo : EIATTR_REGCOUNT
	.align		4
        /*0000*/ 	.byte	0x04, 0x2f
        /*0002*/ 	.short	(.L_2 - .L_1)
	.align		4
.L_1:
        /*0004*/ 	.word	index@(attn_fwd)
        /*0008*/ 	.word	0x00000048


	//----- nvinfo : EIATTR_FRAME_SIZE
	.align		4
.L_2:
        /*000c*/ 	.byte	0x04, 0x11
        /*000e*/ 	.short	(.L_4 - .L_3)
	.align		4
.L_3:
        /*0010*/ 	.word	index@(attn_fwd)
        /*0014*/ 	.word	0x00000000


	//----- nvinfo : EIATTR_MIN_STACK_SIZE
	.align		4
.L_4:
        /*0018*/ 	.byte	0x04, 0x12
        /*001a*/ 	.short	(.L_6 - .L_5)
	.align		4
.L_5:
        /*001c*/ 	.word	index@(attn_fwd)
        /*0020*/ 	.word	0x00000000
.L_6:


//--------------------- .nv.info.attn_fwd         --------------------------
	.section	.nv.info.attn_fwd,"",@"SHT_CUDA_INFO"
	.sectionflags	@""
	.align	4


	//----- nvinfo : EIATTR_CUDA_API_VERSION
	.align		4
        /*0000*/ 	.byte	0x04, 0x37
        /*0002*/ 	.short	(.L_8 - .L_7)
.L_7:
        /*0004*/ 	.word	0x00000081


	//----- nvinfo : EIATTR_KPARAM_INFO
	.align		4
.L_8:
        /*0008*/ 	.byte	0x04, 0x17
        /*000a*/ 	.short	(.L_10 - .L_9)
.L_9:
        /*000c*/ 	.word	0x00000000
        /*0010*/ 	.short	0x0019
        /*0012*/ 	.short	0x0080
        /*0014*/ 	.byte	0x00, 0xf4, 0x21, 0x00


	//----- nvinfo : EIATTR_KPARAM_INFO
	.align		4
.L_10:
        /*0018*/ 	.byte	0x04, 0x17
        /*001a*/ 	.short	(.L_12 - .L_11)
.L_11:
        /*001c*/ 	.word	0x00000000
        /*0020*/ 	.short	0x0018
        /*0022*/ 	.short	0x0078
        /*0024*/ 	.byte	0x00, 0xf4, 0x21, 0x00


	//----- nvinfo : EIATTR_KPARAM_INFO
	.align		4
.L_12:
        /*0028*/ 	.byte	0x04, 0x17
        /*002a*/ 	.short	(.L_14 - .L_13)
.L_13:
        /*002c*/ 	.word	0x00000000
        /*0030*/ 	.short	0x0017
        /*0032*/ 	.short	0x0070
        /*0034*/ 	.byte	0x00, 0xf0, 0x11, 0x00


	//----- nvinfo : EIATTR_KPARAM_INFO
	.align		4
.L_14:
        /*0038*/ 	.byte	0x04, 0x17
        /*003a*/ 	.short	(.L_16 - .L_15)
.L_15:
        /*003c*/ 	.word	0x00000000
        /*0040*/ 	.short	0x0016
        /*0042*/ 	.short	0x006c
        /*0044*/ 	.byte	0x00, 0xf0, 0x11, 0x00


	//----- nvinfo : EIATTR_KPARAM_INFO
	.align		4
.L_16:
        /*0048*/ 	.byte	0x04, 0x17
        /*004a*/ 	.short	(.L_18 - .L_17)
.L_17:
        /*004c*/ 	.word	0x00000000
        /*0050*/ 	.short	0x0015
        /*0052*/ 	.short	0x0068
        /*0054*/ 	.byte	0x00, 0xf0, 0x11, 0x00


	//----- nvinfo : EIATTR_KPARAM_INFO
	.align		4
.L_18:
        /*0058*/ 	.byte	0x04, 0x17
        /*005a*/ 	.short	(.L_20 - .L_19)
.L_19:
        /*005c*/ 	.word	0x00000000
        /*0060*/ 	.short	0x0014
        /*0062*/ 	.short	0x0064
        /*0064*/ 	.byte	0x00, 0xf0, 0x11, 0x00


	//----- nvinfo : EIATTR_KPARAM_INFO
	.align		4
.L_20:
        /*0068*/ 	.byte	0x04, 0x17
        /*006a*/ 	.short	(.L_22 - .L_21)
.L_21:
        /*006c*/ 	.word	0x00000000
        /*0070*/ 	.short	0x0013
        /*0072*/ 	.short	0x0060
        /*0074*/ 	.byte	0x00, 0xf0, 0x11, 0x00


	//----- nvinfo : EIATTR_KPARAM_INFO
	.align		4
.L_22:
        /*0078*/ 	.byte	0x04, 0x17
        /*007a*/ 	.short	(.L_24 - .L_23)
.L_23:
        /*007c*/ 	.word	0x00000000
        /*0080*/ 	.short	0x0012
        /*0082*/ 	.short	0x005c
        /*0084*/ 	.byte	0x00, 0xf0, 0x11, 0x00


	//----- nvinfo : EIATTR_KPARAM_INFO
	.align		4
.L_24:
        /*0088*/ 	.byte	0x04, 0x17
        /*008a*/ 	.short	(.L_26 - .L_25)
.L_25:
        /*008c*/ 	.word	0x00000000
        /*0090*/ 	.short	0x0011
        /*0092*/ 	.short	0x0058
        /*0094*/ 	.byte	0x00, 0xf0, 0x11, 0x00


	//----- nvinfo : EIATTR_KPARAM_INFO
	.align		4
.L_26:
        /*0098*/ 	.byte	0x04, 0x17
        /*009a*/ 	.short	(.L_28 - .L_27)
.L_27:
        /*009c*/ 	.word	0x00000000
        /*00a0*/ 	.short	0x0010
        /*00a2*/ 	.short	0x0054
        /*00a4*/ 	.byte	0x00, 0xf0, 0x11, 0x00


	//----- nvinfo : EIATTR_KPARAM_INFO
	.align		4
.L_28:
        /*00a8*/ 	.byte	0x04, 0x17
        /*00aa*/ 	.short	(.L_30 - .L_29)
.L_29:
        /*00ac*/ 	.word	0x00000000
        /*00b0*/ 	.short	0x000f
        /*00b2*/ 	.short	0x0050
        /*00b4*/ 	.byte	0x00, 0xf0, 0x11, 0x00


	//----- nvinfo : EIATTR_KPARAM_INFO
	.align		4
.L_30:
        /*00b8*/ 	.byte	0x04, 0x17
        /*00ba*/ 	.short	(.L_32 - .L_31)
.L_31:
        /*00bc*/ 	.word	0x00000000
        /*00c0*/ 	.short	0x000e
        /*00c2*/ 	.short	0x004c
        /*00c4*/ 	.byte	0x00, 0xf0, 0x11, 0x00


	//----- nvinfo : EIATTR_KPARAM_INFO
	.align		4
.L_32:
        /*00c8*/ 	.byte	0x04, 0x17
        /*00ca*/ 	.short	(.L_34 - .L_33)
.L_33:
        /*00cc*/ 	.word	0x00000000
        /*00d0*/ 	.short	0x000d
        /*00d2*/ 	.short	0x0048
        /*00d4*/ 	.byte	0x00, 0xf0, 0x11, 0x00


	//----- nvinfo : EIATTR_KPARAM_INFO
	.align		4
.L_34:
        /*00d8*/ 	.byte	0x04, 0x17
        /*00da*/ 	.short	(.L_36 - .L_35)
.L_35:
        /*00dc*/ 	.word	0x00000000
        /*00e0*/ 	.short	0x000c
        /*00e2*/ 	.short	0x0044
        /*00e4*/ 	.byte	0x00, 0xf0, 0x11, 0x00


	//----- nvinfo : EIATTR_KPARAM_INFO
	.align		4
.L_36:
        /*00e8*/ 	.byte	0x04, 0x17
        /*00ea*/ 	.short	(.L_38 - .L_37)
.L_37:
        /*00ec*/ 	.word	0x00000000
        /*00f0*/ 	.short	0x000b
        /*00f2*/ 	.short	0x0040
        /*00f4*/ 	.byte	0x00, 0xf0, 0x11, 0x00


	//----- nvinfo : EIATTR_KPARAM_INFO
	.align		4
.L_38:
        /*00f8*/ 	.byte	0x04, 0x17
        /*00fa*/ 	.short	(.L_40 - .L_39)
.L_39:
        /*00fc*/ 	.word	0x00000000
        /*0100*/ 	.short	0x000a
        /*0102*/ 	.short	0x003c
        /*0104*/ 	.byte	0x00, 0xf0, 0x11, 0x00


	//----- nvinfo : EIATTR_KPARAM_INFO
	.align		4
.L_40:
        /*0108*/ 	.byte	0x04, 0x17
        /*010a*/ 	.short	(.L_42 - .L_41)
.L_41:
        /*010c*/ 	.word	0x00000000
        /*0110*/ 	.short	0x0009
        /*0112*/ 	.short	0x0038
        /*0114*/ 	.byte	0x00, 0xf0, 0x11, 0x00


	//----- nvinfo : EIATTR_KPARAM_INFO
	.align		4
.L_42:
        /*0118*/ 	.byte	0x04, 0x17
        /*011a*/ 	.short	(.L_44 - .L_43)
.L_43:
        /*011c*/ 	.word	0x00000000
        /*0120*/ 	.short	0x0008
        /*0122*/ 	.short	0x0034
        /*0124*/ 	.byte	0x00, 0xf0, 0x11, 0x00


	//----- nvinfo : EIATTR_KPARAM_INFO
	.align		4
.L_44:
        /*0128*/ 	.byte	0x04, 0x17
        /*012a*/ 	.short	(.L_46 - .L_45)
.L_45:
        /*012c*/ 	.word	0x00000000
        /*0130*/ 	.short	0x0007
        /*0132*/ 	.short	0x0030
        /*0134*/ 	.byte	0x00, 0xf0, 0x11, 0x00


	//----- nvinfo : EIATTR_KPARAM_INFO
	.align		4
.L_46:
        /*0138*/ 	.byte	0x04, 0x17
        /*013a*/ 	.short	(.L_48 - .L_47)
.L_47:
        /*013c*/ 	.word	0x00000000
        /*0140*/ 	.short	0x0006
        /*0142*/ 	.short	0x002c
        /*0144*/ 	.byte	0x00, 0xf0, 0x11, 0x00


	//----- nvinfo : EIATTR_KPARAM_INFO
	.align		4
.L_48:
        /*0148*/ 	.byte	0x04, 0x17
        /*014a*/ 	.short	(.L_50 - .L_49)
.L_49:
        /*014c*/ 	.word	0x00000000
        /*0150*/ 	.short	0x0005
        /*0152*/ 	.short	0x0028
        /*0154*/ 	.byte	0x00, 0xf0, 0x11, 0x00


	//----- nvinfo : EIATTR_KPARAM_INFO
	.align		4
.L_50:
        /*0158*/ 	.byte	0x04, 0x17
        /*015a*/ 	.short	(.L_52 - .L_51)
.L_51:
        /*015c*/ 	.word	0x00000000
        /*0160*/ 	.short	0x0004
        /*0162*/ 	.short	0x0020
        /*0164*/ 	.byte	0x00, 0xf4, 0x21, 0x00


	//----- nvinfo : EIATTR_KPARAM_INFO
	.align		4
.L_52:
        /*0168*/ 	.byte	0x04, 0x17
        /*016a*/ 	.short	(.L_54 - .L_53)
.L_53:
        /*016c*/ 	.word	0x00000000
        /*0170*/ 	.short	0x0003
        /*0172*/ 	.short	0x0018
        /*0174*/ 	.byte	0x00, 0xf4, 0x21, 0x00


	//----- nvinfo : EIATTR_KPARAM_INFO
	.align		4
.L_54:
        /*0178*/ 	.byte	0x04, 0x17
        /*017a*/ 	.short	(.L_56 - .L_55)
.L_55:
        /*017c*/ 	.word	0x00000000
        /*0180*/ 	.short	0x0002
        /*0182*/ 	.short	0x0010
        /*0184*/ 	.byte	0x00, 0xf4, 0x21, 0x00


	//----- nvinfo : EIATTR_KPARAM_INFO
	.align		4
.L_56:
        /*0188*/ 	.byte	0x04, 0x17
        /*018a*/ 	.short	(.L_58 - .L_57)
.L_57:
        /*018c*/ 	.word	0x00000000
        /*0190*/ 	.short	0x0001
        /*0192*/ 	.short	0x0008
        /*0194*/ 	.byte	0x00, 0xf4, 0x21, 0x00


	//----- nvinfo : EIATTR_KPARAM_INFO
	.align		4
.L_58:
        /*0198*/ 	.byte	0x04, 0x17
        /*019a*/ 	.short	(.L_60 - .L_59)
.L_59:
        /*019c*/ 	.word	0x00000000
        /*01a0*/ 	.short	0x0000
        /*01a2*/ 	.short	0x0000
        /*01a4*/ 	.byte	0x00, 0xf4, 0x21, 0x00


	//----- nvinfo : EIATTR_SPARSE_MMA_MASK
	.align		4
.L_60:
        /*01a8*/ 	.byte	0x03, 0x50
        /*01aa*/ 	.short	0x0000


	//----- nvinfo : EIATTR_MAXREG_COUNT
	.align		4
        /*01ac*/ 	.byte	0x03, 0x1b
        /*01ae*/ 	.short	0x00ff


	//----- nvinfo : EIATTR_NUM_BARRIERS
	.align		4
        /*01b0*/ 	.byte	0x02, 0x4c
        /*01b2*/ 	.byte	0x01
	.zero		1


	//----- nvinfo : EIATTR_COOP_GROUP_MASK_REGIDS
	.align		4
        /*01b4*/ 	.byte	0x04, 0x29
        /*01b6*/ 	.short	(.L_62 - .L_61)


	//   ....[0]....
.L_61:
        /*01b8*/ 	.word	0xffffffff


	//   ....[1]....
        /*01bc*/ 	.word	0xffffffff


	//   ....[2]....
        /*01c0*/ 	.word	0xffffffff


	//   ....[3]....
        /*01c4*/ 	.word	0xffffffff


	//   ....[4]....
        /*01c8*/ 	.word	0xffffffff


	//   ....[5]....
        /*01cc*/ 	.word	0xffffffff


	//   ....[6]....
        /*01d0*/ 	.word	0xffffffff


	//   ....[7]....
        /*01d4*/ 	.word	0xffffffff


	//----- nvinfo : EIATTR_COOP_GROUP_INSTR_OFFSETS
	.align		4
.L_62:
        /*01d8*/ 	.byte	0x04, 0x28
        /*01da*/ 	.short	(.L_64 - .L_63)


	//   ....[0]....
.L_63:
        /*01dc*/ 	.word	0x00000d10


	//   ....[1]....
        /*01e0*/ 	.word	0x00000d50


	//   ....[2]....
        /*01e4*/ 	.word	0x00000d70


	//   ....[3]....
        /*01e8*/ 	.word	0x00000d90


	//   ....[4]....
        /*01ec*/ 	.word	0x000010f0


	//   ....[5]....
        /*01f0*/ 	.word	0x00001110


	//   ....[6]....
        /*01f4*/ 	.word	0x00001200


	//   ....[7]....
        /*01f8*/ 	.word	0x00001220


	//----- nvinfo : EIATTR_VRC_CTA_INIT_COUNT
	.align		4
.L_64:
        /*01fc*/ 	.byte	0x02, 0x4a
	.zero		1
	.zero		1


	//----- nvinfo : EIATTR_EXIT_INSTR_OFFSETS
	.align		4
        /*0200*/ 	.byte	0x04, 0x1c
        /*0202*/ 	.short	(.L_66 - .L_65)


	//   ....[0]....
.L_65:
        /*0204*/ 	.word	0x00002120


	//   ....[1]....
        /*0208*/ 	.word	0x00002150


	//----- nvinfo : EIATTR_REQNTID
	.align		4
.L_66:
        /*020c*/ 	.byte	0x04, 0x10
        /*020e*/ 	.short	(.L_68 - .L_67)
.L_67:
        /*0210*/ 	.word	0x00000080
        /*0214*/ 	.word	0x00000001
        /*0218*/ 	.word	0x00000001


	//----- nvinfo : EIATTR_CBANK_PARAM_SIZE
	.align		4
.L_68:
        /*021c*/ 	.byte	0x03, 0x19
        /*021e*/ 	.short	0x0088


	//----- nvinfo : EIATTR_PARAM_CBANK
	.align		4
        /*0220*/ 	.byte	0x04, 0x0a
        /*0222*/ 	.short	(.L_70 - .L_69)
	.align		4
.L_69:
        /*0224*/ 	.word	index@(.nv.constant0.attn_fwd)
        /*0228*/ 	.short	0x0380
        /*022a*/ 	.short	0x0088


	//----- nvinfo : EIATTR_SW_WAR
	.align		4
.L_70:
        /*022c*/ 	.byte	0x04, 0x36
        /*022e*/ 	.short	(.L_72 - .L_71)
.L_71:
        /*0230*/ 	.word	0x00000008
.L_72:


//--------------------- .nv.compat                --------------------------
	.section	.nv.compat,"",@"SHT_CUDA_COMPAT_INFO"
	.align	4
        /*0000*/ 	.byte	0x02, 0x02, 0x01, 0x00, 0x02, 0x05, 0x05, 0x00, 0x02, 0x03, 0x00, 0x00, 0x02, 0x06, 0x01, 0x00


//--------------------- .nv.callgraph             --------------------------
	.section	.nv.callgraph,"",@"SHT_CUDA_CALLGRAPH"
	.align	4
	.sectionentsize	8
	.align		4
        /*0000*/ 	.word	0x00000000
	.align		4
        /*0004*/ 	.word	0xffffffff
	.align		4
        /*0008*/ 	.word	0x00000000
	.align		4
        /*000c*/ 	.word	0xfffffffe
	.align		4
        /*0010*/ 	.word	0x00000000
	.align		4
        /*0014*/ 	.word	0xfffffffd
	.align		4
        /*0018*/ 	.word	0x00000000
	.align		4
        /*001c*/ 	.word	0xfffffffc


//--------------------- .nv.constant4             --------------------------
	.section	.nv.constant4,"a",@progbits
	.align	8
	.align		8
.nv.constant4:
        /*0000*/ 	.dword	_$_str


//--------------------- .text.attn_fwd            --------------------------
	.section	.text.attn_fwd,"ax",@progbits
	.align	128
        .global         attn_fwd
        .type           attn_fwd,@function
        .size           attn_fwd,(.L_x_3 - attn_fwd)
        .other          attn_fwd,@"STO_CUDA_ENTRY STV_DEFAULT"
attn_fwd:
.text.attn_fwd:
[----:B------:R-:W0:Y:S01]  /*0000*/  LDC R1, c[0x0][0x37c] ;  /* 0x0000df00ff017b82 */ /* 0x000e220000000800 */
[----:B------:R-:W1:Y:S07]  /*0010*/  S2R R5, SR_TID.X ;  /* 0x0000000000057919 */ /* 0x000e6e0000002100 */
[----:B------:R-:W2:Y:S01]  /*0020*/  S2UR UR6, SR_CTAID.Y ;  /* 0x00000000000679c3 */ /* 0x000ea20000002600 */
[----:B------:R-:W2:Y:S01]  /*0030*/  LDCU.64 UR4, c[0x0][0x3b0] ;  /* 0x00007600ff0477ac */ /* 0x000ea20008000a00 */
[----:B------:R-:W3:Y:S01]  /*0040*/  S2R R3, SR_CTAID.X ;  /* 0x0000000000037919 */ /* 0x000ee20000002500 */
[----:B------:R-:W4:Y:S05]  /*0050*/  LDCU.64 UR10, c[0x0][0x358] ;  /* 0x00006b00ff0a77ac */ /* 0x000f2a0008000a00 */
[----:B------:R-:W5:Y:S08]  /*0060*/  LDC R17, c[0x0][0x3b8] ;  /* 0x0000ee00ff117b82 */ /* 0x000f700000000800 */
[----:B------:R-:W0:Y:S01]  /*0070*/  LDC.64 R22, c[0x0][0x380] ;  /* 0x0000e000ff167b82 */ /* 0x000e220000000a00 */
[----:B--2---:R-:W-:-:S04]  /*0080*/  UIMAD UR4, UR6, UR4, URZ ;  /* 0x00000004060472a4 */ /* 0x004fc8000f8e02ff */
[----:B------:R-:W-:Y:S01]  /*0090*/  USHF.L.U32 UR7, UR4, 0x1, URZ ;  /* 0x0000000104077899 */ /* 0x000fe200080006ff */
[----:B-1----:R-:W-:Y:S02]  /*00a0*/  LOP3.LUT R10, R5, 0x1f, RZ, 0xc0, !PT ;  /* 0x0000001f050a7812 */ /* 0x002fe400078ec0ff */
[----:B------:R-:W-:Y:S02]  /*00b0*/  SHF.R.U32.HI R12, RZ, 0x5, R5 ;  /* 0x00000005ff0c7819 */ /* 0x000fe40000011605 */
[----:B---3--:R-:W-:Y:S02]  /*00c0*/  LEA R0, R3, R10, 0x5 ;  /* 0x0000000a03007211 */ /* 0x008fe400078e28ff */
[----:B------:R-:W-:-:S03]  /*00d0*/  SGXT.U32 R12, R12, 0x2 ;  /* 0x000000020c0c781a */ /* 0x000fc60000000000 */
[----:B------:R-:W-:Y:S01]  /*00e0*/  IMAD R2, R0, UR5, RZ ;  /* 0x0000000500027c24 */ /* 0x000fe2000f8e02ff */
[----:B------:R-:W-:Y:S01]  /*00f0*/  UIMAD.WIDE UR4, UR4, 0x2, URZ ;  /* 0x00000002040478a5 */ /* 0x000fe2000f8e02ff */
[----:B-----5:R-:W-:Y:S02]  /*0100*/  IMAD R4, R12, R17, RZ ;  /* 0x000000110c047224 */ /* 0x020fe400078e02ff */
[C---:B------:R-:W-:Y:S02]  /*0110*/  IMAD.SHL.U32 R3, R2.reuse, 0x2, RZ ;  /* 0x0000000202037824 */ /* 0x040fe400078e00ff */
[----:B------:R-:W-:Y:S01]  /*0120*/  IMAD.HI R2, R2, 0x2, RZ ;  /* 0x0000000202027827 */ /* 0x000fe200078e02ff */
[----:B------:R-:W-:Y:S02]  /*0130*/  LEA R7, R17, R4, 0x2 ;  /* 0x0000000411077211 */ /* 0x000fe400078e10ff */
[----:B0-----:R-:W-:Y:S01]  /*0140*/  IADD3 R22, P0, P1, R3, UR7, R22 ;  /* 0x0000000703167c10 */ /* 0x001fe2000f91e016 */
[----:B------:R-:W-:Y:S01]  /*0150*/  UMOV UR4, 0x400 ;  /* 0x0000040000047882 */ /* 0x000fe20000000000 */
[----:B------:R-:W0:Y:S01]  /*0160*/  LDCU UR7, c[0x0][0x3f0] ;  /* 0x00007e00ff0777ac */ /* 0x000e220008000800 */
[----:B------:R-:W-:Y:S01]  /*0170*/  IMAD R9, R17, 0x4, R7 ;  /* 0x0000000411097824 */ /* 0x000fe200078e0207 */
[----:B------:R-:W-:-:S02]  /*0180*/  IADD3.X R24, PT, PT, R2, UR5, R23, P0, P1 ;  /* 0x0000000502187c10 */ /* 0x000fc400087e2417 */
[C---:B------:R-:W-:Y:S02]  /*0190*/  LEA R2, P0, R4.reuse, R22, 0x1 ;  /* 0x0000001604027211 */ /* 0x040fe400078008ff */
[----:B------:R-:W-:Y:S02]  /*01a0*/  LEA R11, R17, R9, 0x2 ;  /* 0x00000009110b7211 */ /* 0x000fe400078e10ff */
[----:B------:R-:W-:Y:S02]  /*01b0*/  LEA.HI.X.SX32 R3, R4, R24, 0x1, P0 ;  /* 0x0000001804037211 */ /* 0x000fe400000f0eff */
[----:B------:R-:W-:Y:S01]  /*01c0*/  LEA.HI R4, R5, 0x1c, RZ, 0x1b ;  /* 0x0000001c05047811 */ /* 0x000fe200078fd8ff */
[----:B------:R-:W-:Y:S01]  /*01d0*/  IMAD R13, R17, 0x4, R11 ;  /* 0x00000004110d7824 */ /* 0x000fe200078e020b */
[-C--:B------:R-:W-:Y:S01]  /*01e0*/  LEA R6, P0, R7, R22.reuse, 0x1 ;  /* 0x0000001607067211 */ /* 0x080fe200078008ff */
[----:B----4-:R-:W2:Y:S01]  /*01f0*/  LDG.E.U16 R23, desc[UR10][R2.64] ;  /* 0x0000000a02177981 */ /* 0x010ea2000c1e1500 */
[----:B------:R-:W-:Y:S01]  /*0200*/  LEA R8, P1, R9, R22, 0x1 ;  /* 0x0000001609087211 */ /* 0x000fe200078208ff */
[----:B------:R-:W-:Y:S01]  /*0210*/  IMAD R21, R4, R17, RZ ;  /* 0x0000001104157224 */ /* 0x000fe200078e02ff */
[----:B------:R-:W-:-:S02]  /*0220*/  LEA.HI.X.SX32 R7, R7, R24, 0x1, P0 ;  /* 0x0000001807077211 */ /* 0x000fc400000f0eff */
[----:B------:R-:W-:Y:S02]  /*0230*/  LEA R14, P0, R11, R22, 0x1 ;  /* 0x000000160b0e7211 */ /* 0x000fe400078008ff */
[----:B------:R-:W-:Y:S01]  /*0240*/  LEA R4, R17, R13, 0x2 ;  /* 0x0000000d11047211 */ /* 0x000fe200078e10ff */
[----:B------:R-:W3:Y:S01]  /*0250*/  LDG.E.U16 R6, desc[UR10][R6.64] ;  /* 0x0000000a06067981 */ /* 0x000ee2000c1e1500 */
[-C--:B------:R-:W-:Y:S02]  /*0260*/  LEA.HI.X.SX32 R15, R11, R24.reuse, 0x1, P0 ;  /* 0x000000180b0f7211 */ /* 0x080fe400000f0eff */
[----:B------:R-:W-:Y:S01]  /*0270*/  LEA.HI.X.SX32 R9, R9, R24, 0x1, P1 ;  /* 0x0000001809097211 */ /* 0x000fe200008f0eff */
[----:B------:R-:W-:Y:S01]  /*0280*/  IMAD R11, R17, 0x4, R4 ;  /* 0x00000004110b7824 */ /* 0x000fe200078e0204 */
[-C--:B------:R-:W-:Y:S01]  /*0290*/  LEA R16, P0, R13, R22.reuse, 0x1 ;  /* 0x000000160d107211 */ /* 0x080fe200078008ff */
[----:B------:R-:W4:Y:S03]  /*02a0*/  LDG.E.U16 R14, desc[UR10][R14.64] ;  /* 0x0000000a0e0e7981 */ /* 0x000f26000c1e1500 */
[----:B------:R-:W-:Y:S01]  /*02b0*/  LEA R18, P1, R11, R22, 0x1 ;  /* 0x000000160b127211 */ /* 0x000fe200078208ff */
[----:B------:R1:W5:Y:S01]  /*02c0*/  LDG.E.U16 R25, desc[UR10][R8.64] ;  /* 0x0000000a08197981 */ /* 0x000362000c1e1500 */
[----:B------:R-:W-:-:S02]  /*02d0*/  LEA.HI.X.SX32 R17, R13, R24, 0x1, P0 ;  /* 0x000000180d117211 */ /* 0x000fc400000f0eff */
[----:B------:R-:W-:-:S04]  /*02e0*/  LEA.HI.X.SX32 R19, R11, R24, 0x1, P1 ;  /* 0x000000180b137211 */ /* 0x000fc800008f0eff */
[----:B------:R-:W3:Y:S01]  /*02f0*/  LDG.E.U16 R17, desc[UR10][R16.64] ;  /* 0x0000000a10117981 */ /* 0x000ee2000c1e1500 */
[----:B-1----:R-:W-:-:S03]  /*0300*/  LEA R8, P0, R4, R22, 0x1 ;  /* 0x0000001604087211 */ /* 0x002fc600078008ff */
[----:B------:R-:W4:Y:S01]  /*0310*/  LDG.E.U16 R19, desc[UR10][R18.64] ;  /* 0x0000000a12137981 */ /* 0x000f22000c1e1500 */
[----:B------:R-:W-:-:S05]  /*0320*/  LEA.HI.X.SX32 R9, R4, R24, 0x1, P0 ;  /* 0x0000001804097211 */ /* 0x000fca00000f0eff */
[----:B------:R-:W4:Y:S01]  /*0330*/  LDG.E.U16 R8, desc[UR10][R8.64] ;  /* 0x0000000a08087981 */ /* 0x000f22000c1e1500 */
[----:B------:R-:W-:-:S04]  /*0340*/  LEA R20, P2, R21, R22, 0x1 ;  /* 0x0000001615147211 */ /* 0x000fc800078408ff */
[----:B------:R-:W-:-:S05]  /*0350*/  LEA.HI.X.SX32 R21, R21, R24, 0x1, P2 ;  /* 0x0000001815157211 */ /* 0x000fca00010f0eff */
[----:B------:R1:W4:Y:S01]  /*0360*/  LDG.E.U16 R4, desc[UR10][R20.64] ;  /* 0x0000000a14047981 */ /* 0x000322000c1e1500 */
[----:B------:R-:W0:Y:S01]  /*0370*/  S2UR UR5, SR_CgaCtaId ;  /* 0x00000000000579c3 */ /* 0x000e220000008800 */
[----:B------:R-:W-:-:S04]  /*0380*/  SHF.R.S32.HI R2, RZ, 0x6, R5 ;  /* 0x00000006ff027819 */ /* 0x000fc80000011405 */
[----:B------:R-:W-:Y:S02]  /*0390*/  SGXT R2, R2, 0x1 ;  /* 0x000000010202781a */ /* 0x000fe40000000200 */
[----:B------:R-:W-:Y:S02]  /*03a0*/  SHF.L.U32 R13, R5, 0x1, RZ ;  /* 0x00000001050d7819 */ /* 0x000fe400000006ff */
[----:B------:R-:W-:-:S04]  /*03b0*/  LOP3.LUT R2, R2, 0x90, RZ, 0xc0, !PT ;  /* 0x0000009002027812 */ /* 0x000fc800078ec0ff */
[----:B------:R-:W-:-:S04]  /*03c0*/  LOP3.LUT R2, R2, 0x7e, R13, 0x78, !PT ;  /* 0x0000007e02027812 */ /* 0x000fc800078e780d */
[----:B------:R-:W-:Y:S01]  /*03d0*/  LOP3.LUT R3, R2, 0x20, RZ, 0x3c, !PT ;  /* 0x0000002002037812 */ /* 0x000fe200078e3cff */
[----:B0-----:R-:W-:Y:S02]  /*03e0*/  ULEA UR5, UR5, UR4, 0x18 ;  /* 0x0000000405057291 */ /* 0x001fe4000f8ec0ff */
[----:B------:R-:W-:Y:S01]  /*03f0*/  UISETP.GE.AND UP0, UPT, UR7, 0x1, UPT ;  /* 0x000000010700788c */ /* 0x000fe2000bf06270 */
[----:B------:R-:W-:Y:S01]  /*0400*/  IMAD.MOV.U32 R52, RZ, RZ, -0x800000 ;  /* 0xff800000ff347424 */ /* 0x000fe200078e00ff */
[----:B------:R-:W-:Y:S01]  /*0410*/  MOV R48, 0x3f800000 ;  /* 0x3f80000000307802 */ /* 0x000fe20000000f00 */
[----:B------:R-:W-:Y:S01]  /*0420*/  IMAD.MOV.U32 R11, RZ, RZ, 0x3f800000 ;  /* 0x3f800000ff0b7424 */ /* 0x000fe200078e00ff */
[----:B------:R-:W-:Y:S02]  /*0430*/  MOV R40, 0xff800000 ;  /* 0xff80000000287802 */ /* 0x000fe40000000f00 */
[----:B------:R-:W-:Y:S02]  /*0440*/  CS2R R32, SRZ ;  /* 0x0000000000207805 */ /* 0x000fe4000001ff00 */
[----:B------:R-:W-:-:S02]  /*0450*/  CS2R R34, SRZ ;  /* 0x0000000000227805 */ /* 0x000fc4000001ff00 */
[----:B-1----:R-:W-:Y:S02]  /*0460*/  CS2R R20, SRZ ;  /* 0x0000000000147805 */ /* 0x002fe4000001ff00 */
[----:B------:R-:W-:Y:S02]  /*0470*/  CS2R R26, SRZ ;  /* 0x00000000001a7805 */ /* 0x000fe4000001ff00 */
[----:B------:R-:W-:Y:S02]  /*0480*/  CS2R R28, SRZ ;  /* 0x00000000001c7805 */ /* 0x000fe4000001ff00 */
[----:B------:R-:W-:Y:S02]  /*0490*/  CS2R R30, SRZ ;  /* 0x00000000001e7805 */ /* 0x000fe4000001ff00 */
[----:B------:R-:W-:Y:S01]  /*04a0*/  LOP3.LUT R15, R5, 0x10, RZ, 0xc0, !PT ;  /* 0x00000010050f7812 */ /* 0x000fe200078ec0ff */
[----:B--2---:R0:W-:Y:S04]  /*04b0*/  STS.U16 [R2+UR5], R23 ;  /* 0x0000001702007988 */ /* 0x0041e80008000405 */
[----:B-----5:R1:W-:Y:S04]  /*04c0*/  STS.U16 [R2+UR5+0x200], R25 ;  /* 0x0002001902007988 */ /* 0x0203e80008000405 */
[----:B---3--:R-:W-:Y:S04]  /*04d0*/  STS.U16 [R2+UR5+0x400], R17 ;  /* 0x0004001102007988 */ /* 0x008fe80008000405 */
[----:B----4-:R-:W-:Y:S04]  /*04e0*/  STS.U16 [R2+UR5+0x600], R19 ;  /* 0x0006001302007988 */ /* 0x010fe80008000405 */
[----:B------:R-:W-:Y:S04]  /*04f0*/  STS.U16 [R3+UR5+0x100], R6 ;  /* 0x0001000603007988 */ /* 0x000fe80008000405 */
[----:B------:R-:W-:Y:S01]  /*0500*/  STS.U16 [R3+UR5+0x500], R8 ;  /* 0x0005000803007988 */ /* 0x000fe20008000405 */
[----:B0-----:R-:W-:-:S02]  /*0510*/  CS2R R22, SRZ ;  /* 0x0000000000167805 */ /* 0x001fc4000001ff00 */
[----:B-1----:R-:W-:Y:S01]  /*0520*/  CS2R R24, SRZ ;  /* 0x0000000000187805 */ /* 0x002fe2000001ff00 */
[----:B------:R0:W-:Y:S04]  /*0530*/  STS.U16 [R3+UR5+0x300], R14 ;  /* 0x0003000e03007988 */ /* 0x0001e80008000405 */
[----:B------:R1:W-:Y:S01]  /*0540*/  STS.U16 [R3+UR5+0x700], R4 ;  /* 0x0007000403007988 */ /* 0x0003e20008000405 */
[C---:B0-----:R-:W-:Y:S01]  /*0550*/  SHF.L.U32 R14, R5.reuse, 0x3, RZ ;  /* 0x00000003050e7819 */ /* 0x041fe200000006ff */
[----:B-1----:R-:W-:Y:S01]  /*0560*/  IMAD.SHL.U32 R4, R5, 0x40, RZ ;  /* 0x0000004005047824 */ /* 0x002fe200078e00ff */
[----:B------:R-:W-:Y:S06]  /*0570*/  BRA.U !UP0, `(.L_x_0) ;  /* 0x0000000d08607547 */ /* 0x000fec000b800000 */
[----:B------:R-:W0:Y:S01]  /*0580*/  LDC.64 R8, c[0x0][0x3c0] ;  /* 0x0000f000ff087b82 */ /* 0x000e220000000a00 */
[----:B------:R-:W1:Y:S01]  /*0590*/  LDCU UR4, c[0x0][0x3c8] ;  /* 0x00007900ff0477ac */ /* 0x000e620008000800 */
[----:B------:R-:W-:Y:S01]  /*05a0*/  SHF.R.S32.HI R17, RZ, 0x2, R5 ;  /* 0x00000002ff117819 */ /* 0x000fe20000011405 */
[----:B------:R-:W-:Y:S01]  /*05b0*/  IMAD.SHL.U32 R16, R5, 0x20, RZ ;  /* 0x0000002005107824 */ /* 0x000fe200078e00ff */
[----:B------:R-:W-:Y:S01]  /*05c0*/  LOP3.LUT R11, R4, 0x1c0, RZ, 0xc0, !PT ;  /* 0x000001c0040b7812 */ /* 0x000fe200078ec0ff */
[----:B------:R-:W2:Y:S01]  /*05d0*/  LDCU.64 UR8, c[0x0][0x388] ;  /* 0x00007100ff0877ac */ /* 0x000ea20008000a00 */
[----:B------:R-:W-:Y:S01]  /*05e0*/  SGXT R17, R17, 0x1 ;  /* 0x000000011111781a */ /* 0x000fe20000000200 */
[----:B------:R-:W-:Y:S01]  /*05f0*/  IMAD.MOV.U32 R53, RZ, RZ, -0x800000 ;  /* 0xff800000ff357424 */ /* 0x000fe200078e00ff */
[----:B------:R-:W3:Y:S01]  /*0600*/  LDC.64 R6, c[0x0][0x3d0] ;  /* 0x0000f400ff067b82 */ /* 0x000ee20000000a00 */
[----:B------:R-:W-:Y:S01]  /*0610*/  LOP3.LUT R4, R13, 0x10, RZ, 0xc0, !PT ;  /* 0x000000100d047812 */ /* 0x000fe200078ec0ff */
[----:B------:R-:W4:Y:S01]  /*0620*/  LDCU.64 UR12, c[0x0][0x390] ;  /* 0x00007200ff0c77ac */ /* 0x000f220008000a00 */
[----:B------:R-:W-:-:S02]  /*0630*/  LOP3.LUT R17, R17, 0x90, RZ, 0xc0, !PT ;  /* 0x0000009011117812 */ /* 0x000fc400078ec0ff */
[----:B------:R-:W-:Y:S02]  /*0640*/  CS2R R32, SRZ ;  /* 0x0000000000207805 */ /* 0x000fe4000001ff00 */
[----:B------:R-:W-:Y:S02]  /*0650*/  LOP3.LUT R20, R11, 0x30, R14, 0xf8, !PT ;  /* 0x000000300b147812 */ /* 0x000fe400078ef80e */
[----:B------:R-:W-:Y:S02]  /*0660*/  CS2R R34, SRZ ;  /* 0x0000000000227805 */ /* 0x000fe4000001ff00 */
[----:B------:R-:W-:Y:S01]  /*0670*/  LOP3.LUT R11, R4, 0x20, R5, 0xf8, !PT ;  /* 0x00000020040b7812 */ /* 0x000fe200078ef805 */
[----:B------:R-:W5:Y:S01]  /*0680*/  LDC R24, c[0x0][0x3d8] ;  /* 0x0000f600ff187b82 */ /* 0x000f620000000800 */
[----:B------:R-:W-:Y:S02]  /*0690*/  LOP3.LUT R22, R17, 0x60, R16, 0xf8, !PT ;  /* 0x0000006011167812 */ /* 0x000fe400078ef810 */
[----:B------:R-:W-:-:S02]  /*06a0*/  CS2R R26, SRZ ;  /* 0x00000000001a7805 */ /* 0x000fc4000001ff00 */
[----:B------:R-:W-:Y:S02]  /*06b0*/  LEA R16, R15, UR5, 0x5 ;  /* 0x000000050f107c11 */ /* 0x000fe4000f8e28ff */
[----:B------:R-:W-:Y:S02]  /*06c0*/  CS2R R28, SRZ ;  /* 0x00000000001c7805 */ /* 0x000fe4000001ff00 */
[----:B------:R-:W-:Y:S01]  /*06d0*/  LOP3.LUT R4, R20, R11, RZ, 0x3c, !PT ;  /* 0x0000000b14047212 */ /* 0x000fe200078e3cff */
[----:B-1----:R-:W-:Y:S01]  /*06e0*/  IMAD R11, R10, UR4, RZ ;  /* 0x000000040a0b7c24 */ /* 0x002fe2000f8e02ff */
[----:B------:R-:W-:Y:S01]  /*06f0*/  LOP3.LUT R14, R5, 0xf, RZ, 0xc0, !PT ;  /* 0x0000000f050e7812 */ /* 0x000fe200078ec0ff */
[----:B0-----:R-:W-:Y:S01]  /*0700*/  IMAD R8, R8, UR6, RZ ;  /* 0x0000000608087c24 */ /* 0x001fe2000f8e02ff */
[----:B------:R-:W-:Y:S01]  /*0710*/  IADD3 R4, PT, PT, R4, R16, RZ ;  /* 0x0000001004047210 */ /* 0x000fe20007ffe0ff */
[----:B------:R-:W-:Y:S01]  /*0720*/  IMAD R17, R15, -0x10, R16 ;  /* 0xfffffff00f117824 */ /* 0x000fe200078e0210 */
[----:B------:R-:W-:Y:S01]  /*0730*/  SHF.R.U32.HI R19, RZ, 0x4, R5 ;  /* 0x00000004ff137819 */ /* 0x000fe20000011605 */
[----:B------:R-:W-:Y:S01]  /*0740*/  IMAD R12, R12, R9, RZ ;  /* 0x000000090c0c7224 */ /* 0x000fe200078e02ff */
[C---:B------:R-:W-:Y:S01]  /*0750*/  SHF.L.U32 R5, R8.reuse, 0x1, RZ ;  /* 0x0000000108057819 */ /* 0x040fe200000006ff */
[----:B------:R-:W-:Y:S01]  /*0760*/  IMAD.HI R8, R8, 0x2, RZ ;  /* 0x0000000208087827 */ /* 0x000fe200078e02ff */
[----:B------:R-:W-:-:S02]  /*0770*/  LOP3.LUT R10, R20, 0x30, R13, 0x78, !PT ;  /* 0x00000030140a7812 */ /* 0x000fc400078e780d */
[----:B------:R-:W-:Y:S02]  /*0780*/  CS2R R20, SRZ ;  /* 0x0000000000147805 */ /* 0x000fe4000001ff00 */
[----:B------:R-:W-:Y:S01]  /*0790*/  LOP3.LUT R22, R22, 0x10, R13, 0x78, !PT ;  /* 0x0000001016167812 */ /* 0x000fe200078e780d */
[----:B---3--:R-:W-:Y:S01]  /*07a0*/  IMAD R16, R14, R7, RZ ;  /* 0x000000070e107224 */ /* 0x008fe200078e02ff */
[----:B------:R-:W-:Y:S01]  /*07b0*/  MOV R48, 0x3f800000 ;  /* 0x3f80000000307802 */ /* 0x000fe20000000f00 */
[C---:B------:R-:W-:Y:S01]  /*07c0*/  IMAD.SHL.U32 R14, R11.reuse, 0x2, RZ ;  /* 0x000000020b0e7824 */ /* 0x040fe200078e00ff */
[----:B------:R-:W-:Y:S01]  /*07d0*/  MOV R49, 0xff800000 ;  /* 0xff80000000317802 */ /* 0x000fe20000000f00 */
[----:B------:R-:W-:Y:S01]  /*07e0*/  IMAD R6, R6, UR6, RZ ;  /* 0x0000000606067c24 */ /* 0x000fe2000f8e02ff */
[----:B------:R-:W-:Y:S01]  /*07f0*/  CS2R R30, SRZ ;  /* 0x00000000001e7805 */ /* 0x000fe2000001ff00 */
[----:B------:R-:W-:Y:S01]  /*0800*/  IMAD.SHL.U32 R18, R16, 0x2, RZ ;  /* 0x0000000210127824 */ /* 0x000fe200078e00ff */
[----:B--2---:R-:W-:Y:S01]  /*0810*/  IADD3 R61, P0, P1, R14, UR8, R5 ;  /* 0x000000080e3d7c10 */ /* 0x004fe2000f91e005 */
[----:B------:R-:W-:Y:S01]  /*0820*/  IMAD.HI R11, R11, 0x2, RZ ;  /* 0x000000020b0b7827 */ /* 0x000fe200078e02ff */
[C---:B------:R-:W-:Y:S01]  /*0830*/  SHF.L.U32 R15, R6.reuse, 0x1, RZ ;  /* 0x00000001060f7819 */ /* 0x040fe200000006ff */
[----:B------:R-:W0:Y:S01]  /*0840*/  LDCU UR8, c[0x0][0x3a8] ;  /* 0x00007500ff0877ac */ /* 0x000e220008000800 */
[----:B------:R-:W-:Y:S01]  /*0850*/  SGXT.U32 R5, R19, 0x3 ;  /* 0x000000031305781a */ /* 0x000fe20000000000 */
[----:B------:R-:W-:Y:S01]  /*0860*/  IMAD.HI R13, R6, 0x2, RZ ;  /* 0x00000002060d7827 */ /* 0x000fe200078e02ff */
[----:B----4-:R-:W-:Y:S01]  /*0870*/  IADD3 R18, P2, P3, R18, UR12, R15 ;  /* 0x0000000c12127c10 */ /* 0x010fe2000fb5e00f */
[----:B------:R-:W-:-:S02]  /*0880*/  UMOV UR4, URZ ;  /* 0x000000ff00047c82 */ /* 0x000fc40008000000 */
[----:B-----5:R-:W-:Y:S01]  /*0890*/  IMAD R15, R5, R24, RZ ;  /* 0x00000018050f7224 */ /* 0x020fe200078e02ff */
[----:B------:R-:W-:Y:S01]  /*08a0*/  IADD3 R5, PT, PT, R22, R17, RZ ;  /* 0x0000001116057210 */ /* 0x000fe20007ffe0ff */
[----:B------:R-:W-:Y:S01]  /*08b0*/  IMAD R6, R9, 0x4, R12 ;  /* 0x0000000409067824 */ /* 0x000fe200078e020c */
[----:B------:R-:W-:Y:S01]  /*08c0*/  IADD3.X R17, PT, PT, R11, UR9, R8, P0, P1 ;  /* 0x000000090b117c10 */ /* 0x000fe200087e2408 */
[----:B------:R-:W-:Y:S01]  /*08d0*/  IMAD.HI R16, R16, 0x2, RZ ;  /* 0x0000000210107827 */ /* 0x000fe200078e02ff */
[----:B------:R-:W-:Y:S02]  /*08e0*/  LEA R11, R24, R15, 0x3 ;  /* 0x0000000f180b7211 */ /* 0x000fe400078e18ff */
[----:B------:R-:W-:Y:S02]  /*08f0*/  CS2R R22, SRZ ;  /* 0x0000000000167805 */ /* 0x000fe4000001ff00 */
[----:B------:R-:W-:Y:S01]  /*0900*/  LEA R64, P1, R6, R61, 0x1 ;  /* 0x0000003d06407211 */ /* 0x000fe200078208ff */
[----:B------:R-:W-:Y:S01]  /*0910*/  IMAD R14, R9, 0x4, R6 ;  /* 0x00000004090e7824 */ /* 0x000fe200078e0206 */
[----:B------:R-:W-:-:S02]  /*0920*/  IADD3.X R16, PT, PT, R16, UR13, R13, P2, P3 ;  /* 0x0000000d10107c10 */ /* 0x000fc400097e640d */
[----:B------:R-:W-:Y:S01]  /*0930*/  LEA R13, R24, R11, 0x3 ;  /* 0x0000000b180d7211 */ /* 0x000fe200078e18ff */
[----:B------:R-:W-:Y:S01]  /*0940*/  IMAD R8, R9, 0x4, R14 ;  /* 0x0000000409087824 */ /* 0x000fe200078e020e */
[----:B------:R-:W-:Y:S02]  /*0950*/  LEA.HI.X.SX32 R65, R6, R17, 0x1, P1 ;  /* 0x0000001106417211 */ /* 0x000fe400008f0eff */
[-C--:B------:R-:W-:Y:S01]  /*0960*/  LEA R66, P0, R12, R61.reuse, 0x1 ;  /* 0x0000003d0c427211 */ /* 0x080fe200078008ff */
[----:B------:R-:W-:Y:S01]  /*0970*/  IMAD R6, R24, 0x8, R13 ;  /* 0x0000000818067824 */ /* 0x000fe200078e020d */
[-C--:B------:R-:W-:Y:S02]  /*0980*/  LEA R60, P3, R8, R61.reuse, 0x1 ;  /* 0x0000003d083c7211 */ /* 0x080fe400078608ff */
[----:B------:R-:W-:Y:S02]  /*0990*/  CS2R R24, SRZ ;  /* 0x0000000000187805 */ /* 0x000fe4000001ff00 */
[----:B------:R-:W-:-:S02]  /*09a0*/  LEA R62, P2, R14, R61, 0x1 ;  /* 0x0000003d0e3e7211 */ /* 0x000fc400078408ff */
[-C--:B------:R-:W-:Y:S02]  /*09b0*/  LEA.HI.X.SX32 R61, R8, R17.reuse, 0x1, P3 ;  /* 0x00000011083d7211 */ /* 0x080fe400018f0eff */
[-C--:B------:R-:W-:Y:S02]  /*09c0*/  LEA.HI.X.SX32 R67, R12, R17.reuse, 0x1, P0 ;  /* 0x000000110c437211 */ /* 0x080fe400000f0eff */
[----:B------:R-:W-:Y:S02]  /*09d0*/  LEA.HI.X.SX32 R63, R14, R17, 0x1, P2 ;  /* 0x000000110e3f7211 */ /* 0x000fe400010f0eff */
[-C--:B------:R-:W-:Y:S02]  /*09e0*/  LEA R56, P1, R11, R18.reuse, 0x1 ;  /* 0x000000120b387211 */ /* 0x080fe400078208ff */
[-C--:B------:R-:W-:Y:S02]  /*09f0*/  LEA R50, P3, R6, R18.reuse, 0x1 ;  /* 0x0000001206327211 */ /* 0x080fe400078608ff */
[----:B------:R-:W-:-:S02]  /*0a00*/  LEA R58, P0, R15, R18, 0x1 ;  /* 0x000000120f3a7211 */ /* 0x000fc400078008ff */
[----:B------:R-:W-:Y:S02]  /*0a10*/  LEA R54, P2, R13, R18, 0x1 ;  /* 0x000000120d367211 */ /* 0x000fe400078408ff */
[-C--:B------:R-:W-:Y:S01]  /*0a20*/  LEA.HI.X.SX32 R57, R11, R16.reuse, 0x1, P1 ;  /* 0x000000100b397211 */ /* 0x080fe200008f0eff */
[----:B------:R-:W-:Y:S01]  /*0a30*/  IMAD.MOV.U32 R11, RZ, RZ, 0x3f800000 ;  /* 0x3f800000ff0b7424 */ /* 0x000fe200078e00ff */
[-C--:B------:R-:W-:Y:S01]  /*0a40*/  LEA.HI.X.SX32 R51, R6, R16.reuse, 0x1, P3 ;  /* 0x0000001006337211 */ /* 0x080fe200018f0eff */
[----:B------:R-:W-:Y:S01]  /*0a50*/  IMAD.MOV.U32 R6, RZ, RZ, RZ ;  /* 0x000000ffff067224 */ /* 0x000fe200078e00ff */
[-C--:B------:R-:W-:Y:S02]  /*0a60*/  LEA.HI.X.SX32 R59, R15, R16.reuse, 0x1, P0 ;  /* 0x000000100f3b7211 */ /* 0x080fe400000f0eff */
[----:B------:R-:W-:Y:S02]  /*0a70*/  LEA.HI.X.SX32 R55, R13, R16, 0x1, P2 ;  /* 0x000000100d377211 */ /* 0x000fe400010f0eff */
[----:B0-----:R-:W-:-:S07]  /*0a80*/  MOV R8, RZ ;  /* 0x000000ff00087202 */ /* 0x001fce0000000f00 */
.L_x_1:
[----:B------:R-:W-:-:S04]  /*0a90*/  IMAD.WIDE R14, R8, 0x2, R66 ;  /* 0x00000002080e7825 */ /* 0x000fc800078e0242 */
[C---:B------:R-:W-:Y:S01]  /*0aa0*/  IMAD.WIDE R12, R8.reuse, 0x2, R62 ;  /* 0x00000002080c7825 */ /* 0x040fe200078e023e */
[----:B------:R-:W2:Y:S03]  /*0ab0*/  LDG.E.U16 R69, desc[UR10][R14.64] ;  /* 0x0000000a0e457981 */ /* 0x000ea6000c1e1500 */
[C---:B------:R-:W-:Y:S01]  /*0ac0*/  IMAD.WIDE R36, R8.reuse, 0x2, R64 ;  /* 0x0000000208247825 */ /* 0x040fe200078e0240 */
[----:B------:R-:W3:Y:S03]  /*0ad0*/  LDG.E.U16 R68, desc[UR10][R12.64] ;  /* 0x0000000a0c447981 */ /* 0x000ee6000c1e1500 */
[----:B------:R-:W-:Y:S01]  /*0ae0*/  IMAD.WIDE R40, R8, 0x2, R60 ;  /* 0x0000000208287825 */ /* 0x000fe200078e023c */
[----:B------:R-:W4:Y:S04]  /*0af0*/  LDG.E.U16 R52, desc[UR10][R36.64] ;  /* 0x0000000a24347981 */ /* 0x000f28000c1e1500 */
[----:B------:R-:W5:Y:S01]  /*0b00*/  LDG.E.U16 R18, desc[UR10][R40.64] ;  /* 0x0000000a28127981 */ /* 0x000f62000c1e1500 */
[----:B------:R-:W-:Y:S06]  /*0b10*/  BAR.SYNC.DEFER_BLOCKING 0x0 ;  /* 0x0000000000007b1d */ /* 0x000fec0000010000 */
[----:B--2---:R-:W-:Y:S04]  /*0b20*/  STS.U16 [R2+UR5+0x800], R69 ;  /* 0x0008004502007988 */ /* 0x004fe80008000405 */
[----:B---3--:R-:W-:Y:S04]  /*0b30*/  STS.U16 [R2+UR5+0xa00], R68 ;  /* 0x000a004402007988 */ /* 0x008fe80008000405 */
[----:B----4-:R-:W-:Y:S04]  /*0b40*/  STS.U16 [R3+UR5+0x900], R52 ;  /* 0x0009003403007988 */ /* 0x010fe80008000405 */
[----:B-----5:R-:W-:Y:S01]  /*0b50*/  STS.U16 [R3+UR5+0xb00], R18 ;  /* 0x000b001203007988 */ /* 0x020fe20008000405 */
[----:B------:R-:W-:Y:S06]  /*0b60*/  BAR.SYNC.DEFER_BLOCKING 0x0 ;  /* 0x0000000000007b1d */ /* 0x000fec0000010000 */
[----:B------:R-:W-:Y:S04]  /*0b70*/  LDSM.16.MT88.4 R44, [R4] ;  /* 0x00000000042c783b */ /* 0x000fe80000004200 */
[----:B------:R-:W0:Y:S04]  /*0b80*/  LDSM.16.M88.4 R16, [R10+UR5+0x800] ;  /* 0x000800050a10783b */ /* 0x000e280008000200 */
[----:B------:R-:W1:Y:S04]  /*0b90*/  LDSM.16.M88.4 R12, [R10+UR5+0xa00] ;  /* 0x000a00050a0c783b */ /* 0x000e680008000200 */
[----:B------:R-:W2:Y:S01]  /*0ba0*/  LDSM.16.MT88.4 R36, [R4+0x400] ;  /* 0x000400000424783b */ /* 0x000ea20000004200 */
[----:B0-----:R-:W-:Y:S01]  /*0bb0*/  HMMA.16816.F32.BF16 R40, R44, R16, RZ ;  /* 0x000000102c28723c */ /* 0x001fe200000418ff */
[----:B------:R-:W-:-:S06]  /*0bc0*/  IMAD.WIDE R16, R6, 0x2, R58 ;  /* 0x0000000206107825 */ /* 0x000fcc00078e023a */
[----:B------:R-:W3:Y:S01]  /*0bd0*/  LDG.E.U16 R16, desc[UR10][R16.64] ;  /* 0x0000000a10107981 */ /* 0x000ee2000c1e1500 */
[----:B-1----:R-:W-:Y:S01]  /*0be0*/  HMMA.16816.F32.BF16 R44, R44, R12, RZ ;  /* 0x0000000c2c2c723c */ /* 0x002fe200000418ff */
[----:B------:R-:W-:-:S05]  /*0bf0*/  IMAD.WIDE R12, R6, 0x2, R56 ;  /* 0x00000002060c7825 */ /* 0x000fca00078e0238 */
[----:B------:R0:W4:Y:S06]  /*0c00*/  LDG.E.U16 R17, desc[UR10][R12.64] ;  /* 0x0000000a0c117981 */ /* 0x00012c000c1e1500 */
[----:B--2---:R-:W-:Y:S01]  /*0c10*/  HMMA.16816.F32.BF16 R40, R36, R18, R40 ;  /* 0x000000122428723c */ /* 0x004fe20000041828 */
[----:B------:R-:W-:-:S04]  /*0c20*/  IMAD.WIDE R18, R6, 0x2, R54 ;  /* 0x0000000206127825 */ /* 0x000fc800078e0236 */
[----:B0-----:R-:W-:Y:S02]  /*0c30*/  IMAD.WIDE R12, R6, 0x2, R50 ;  /* 0x00000002060c7825 */ /* 0x001fe400078e0232 */
[----:B------:R-:W2:Y:S04]  /*0c40*/  LDG.E.U16 R19, desc[UR10][R18.64] ;  /* 0x0000000a12137981 */ /* 0x000ea8000c1e1500 */
[----:B------:R0:W5:Y:S01]  /*0c50*/  LDG.E.U16 R69, desc[UR10][R12.64] ;  /* 0x0000000a0c457981 */ /* 0x000162000c1e1500 */
[----:B------:R-:W-:Y:S01]  /*0c60*/  HMMA.16816.F32.BF16 R44, R36, R14, R44 ;  /* 0x0000000e242c723c */ /* 0x000fe2000004182c */
[----:B------:R-:W-:Y:S06]  /*0c70*/  BAR.SYNC.DEFER_BLOCKING 0x0 ;  /* 0x0000000000007b1d */ /* 0x000fec0000010000 */
[----:B------:R-:W-:Y:S01]  /*0c80*/  FMUL R14, R40, UR8 ;  /* 0x00000008280e7c20 */ /* 0x000fe20008400000 */
[----:B------:R-:W-:-:S11]  /*0c90*/  FMUL R15, R41, UR8 ;  /* 0x00000008290f7c20 */ /* 0x000fd60008400000 */
[----:B------:R-:W-:-:S05]  /*0ca0*/  FMUL R36, R44, UR8 ;  /* 0x000000082c247c20 */ /* 0x000fca0008400000 */
[----:B------:R-:W-:Y:S01]  /*0cb0*/  FMNMX3 R15, R14, R15, R36, !PT ;  /* 0x0000000f0e0f7276 */ /* 0x000fe20007800024 */
[----:B------:R-:W-:Y:S01]  /*0cc0*/  FMUL R14, R45, UR8 ;  /* 0x000000082d0e7c20 */ /* 0x000fe20008400000 */
[----:B0-----:R-:W-:-:S04]  /*0cd0*/  FMUL R12, R46, UR8 ;  /* 0x000000082e0c7c20 */ /* 0x001fc80008400000 */
[----:B------:R-:W-:Y:S01]  /*0ce0*/  FMNMX R36, R14, R15, !PT ;  /* 0x0000000f0e247209 */ /* 0x000fe20007800000 */
[----:B------:R-:W-:Y:S01]  /*0cf0*/  FMUL R14, R42, UR8 ;  /* 0x000000082a0e7c20 */ /* 0x000fe20008400000 */
[----:B------:R-:W-:-:S03]  /*0d00*/  FMUL R15, R43, UR8 ;  /* 0x000000082b0f7c20 */ /* 0x000fc60008400000 */
[----:B------:R-:W0:Y:S02]  /*0d10*/  SHFL.BFLY PT, R37, R36, 0x2, 0x1f ;  /* 0x0c401f0024257f89 */ /* 0x000e2400000e0000 */
[----:B------:R-:W-:Y:S01]  /*0d20*/  FMNMX3 R15, R14, R15, R12, !PT ;  /* 0x0000000f0e0f7276 */ /* 0x000fe2000780000c */
[----:B------:R-:W-:-:S05]  /*0d30*/  FMUL R12, R47, UR8 ;  /* 0x000000082f0c7c20 */ /* 0x000fca0008400000 */
[----:B------:R-:W-:-:S05]  /*0d40*/  FMNMX R15, R12, R15, !PT ;  /* 0x0000000f0c0f7209 */ /* 0x000fca0007800000 */
[----:B------:R-:W1:Y:S01]  /*0d50*/  SHFL.BFLY PT, R12, R15, 0x2, 0x1f ;  /* 0x0c401f000f0c7f89 */ /* 0x000e6200000e0000 */
[----:B0-----:R-:W-:-:S05]  /*0d60*/  FMNMX R14, R36, R37, !PT ;  /* 0x00000025240e7209 */ /* 0x001fca0007800000 */
[----:B------:R-:W0:Y:S01]  /*0d70*/  SHFL.BFLY PT, R52, R14, 0x1, 0x1f ;  /* 0x0c201f000e347f89 */ /* 0x000e2200000e0000 */
[----:B-1----:R-:W-:-:S05]  /*0d80*/  FMNMX R13, R15, R12, !PT ;  /* 0x0000000c0f0d7209 */ /* 0x002fca0007800000 */
[----:B------:R-:W1:Y:S01]  /*0d90*/  SHFL.BFLY PT, R12, R13, 0x1, 0x1f ;  /* 0x0c201f000d0c7f89 */ /* 0x000e6200000e0000 */
[----:B0-----:R-:W-:-:S05]  /*0da0*/  FMNMX3 R52, R14, R52, R53, !PT ;  /* 0x000000340e347276 */ /* 0x001fca0007800035 */
[----:B------:R-:W-:-:S04]  /*0db0*/  FFMA R40, R40, UR8, -R52 ;  /* 0x0000000828287c23 */ /* 0x000fc80008000834 */
[----:B------:R-:W-:Y:S01]  /*0dc0*/  FMUL R36, R40, 1.4426950216293334961 ;  /* 0x3fb8aa3b28247820 */ /* 0x000fe20000400000 */
[----:B------:R-:W-:Y:S01]  /*0dd0*/  FFMA R41, R41, UR8, -R52 ;  /* 0x0000000829297c23 */ /* 0x000fe20008000834 */
[----:B-1----:R-:W-:-:S03]  /*0de0*/  FMNMX3 R40, R13, R12, R49, !PT ;  /* 0x0000000c0d287276 */ /* 0x002fc60007800031 */
[----:B------:R-:W-:Y:S02]  /*0df0*/  FMUL R39, R41, 1.4426950216293334961 ;  /* 0x3fb8aa3b29277820 */ /* 0x000fe40000400000 */
[--C-:B------:R-:W-:Y:S01]  /*0e00*/  FFMA R42, R42, UR8, -R40.reuse ;  /* 0x000000082a2a7c23 */ /* 0x100fe20008000828 */
[----:B------:R-:W-:Y:S01]  /*0e10*/  FFMA R43, R43, UR8, -R40 ;  /* 0x000000082b2b7c23 */ /* 0x000fe20008000828 */
[----:B------:R-:W-:Y:S01]  /*0e20*/  FFMA R44, R44, UR8, -R52 ;  /* 0x000000082c2c7c23 */ /* 0x000fe20008000834 */
[----:B------:R-:W-:Y:S01]  /*0e30*/  FFMA R46, R46, UR8, -R40 ;  /* 0x000000082e2e7c23 */ /* 0x000fe20008000828 */
[----:B------:R-:W-:Y:S01]  /*0e40*/  FMUL R42, R42, 1.4426950216293334961 ;  /* 0x3fb8aa3b2a2a7820 */ /* 0x000fe20000400000 */
[----:B------:R-:W-:Y:S01]  /*0e50*/  FMUL R43, R43, 1.4426950216293334961 ;  /* 0x3fb8aa3b2b2b7820 */ /* 0x000fe20000400000 */
[----:B------:R-:W-:Y:S01]  /*0e60*/  MUFU.EX2 R36, R36 ;  /* 0x0000002400247308 */ /* 0x000fe20000000800 */
[----:B------:R-:W-:Y:S01]  /*0e70*/  FMUL R18, R44, 1.4426950216293334961 ;  /* 0x3fb8aa3b2c127820 */ /* 0x000fe20000400000 */
[----:B------:R-:W-:Y:S01]  /*0e80*/  FFMA R45, R45, UR8, -R52 ;  /* 0x000000082d2d7c23 */ /* 0x000fe20008000834 */
[----:B------:R-:W-:Y:S01]  /*0e90*/  FMUL R38, R46, 1.4426950216293334961 ;  /* 0x3fb8aa3b2e267820 */ /* 0x000fe20000400000 */
[----:B------:R-:W-:-:S04]  /*0ea0*/  FFMA R47, R47, UR8, -R40 ;  /* 0x000000082f2f7c23 */ /* 0x000fc80008000828 */
[----:B------:R-:W0:Y:S01]  /*0eb0*/  MUFU.EX2 R39, R39 ;  /* 0x0000002700277308 */ /* 0x000e220000000800 */
[----:B------:R-:W-:Y:S01]  /*0ec0*/  FMUL R37, R45, 1.4426950216293334961 ;  /* 0x3fb8aa3b2d257820 */ /* 0x000fe20000400000 */
[----:B------:R-:W-:-:S06]  /*0ed0*/  FMUL R47, R47, 1.4426950216293334961 ;  /* 0x3fb8aa3b2f2f7820 */ /* 0x000fcc0000400000 */
[----:B------:R-:W-:Y:S08]  /*0ee0*/  MUFU.EX2 R42, R42 ;  /* 0x0000002a002a7308 */ /* 0x000ff00000000800 */
[----:B------:R-:W-:Y:S08]  /*0ef0*/  MUFU.EX2 R43, R43 ;  /* 0x0000002b002b7308 */ /* 0x000ff00000000800 */
[----:B------:R-:W-:Y:S08]  /*0f00*/  MUFU.EX2 R18, R18 ;  /* 0x0000001200127308 */ /* 0x000ff00000000800 */
[----:B------:R-:W-:Y:S01]  /*0f10*/  MUFU.EX2 R38, R38 ;  /* 0x0000002600267308 */ /* 0x000fe20000000800 */
[----:B0-----:R-:W-:-:S07]  /*0f20*/  FADD R45, R36, R39 ;  /* 0x00000027242d7221 */ /* 0x001fce0000000000 */
[----:B------:R-:W-:Y:S08]  /*0f30*/  MUFU.EX2 R37, R37 ;  /* 0x0000002500257308 */ /* 0x000ff00000000800 */
[----:B------:R-:W-:Y:S01]  /*0f40*/  MUFU.EX2 R47, R47 ;  /* 0x0000002f002f7308 */ /* 0x000fe20000000800 */
[----:B------:R-:W-:-:S04]  /*0f50*/  FADD R41, -R52, R53 ;  /* 0x0000003534297221 */ /* 0x000fc80000000100 */
[----:B------:R-:W-:-:S06]  /*0f60*/  FMUL R41, R41, 1.4426950216293334961 ;  /* 0x3fb8aa3b29297820 */ /* 0x000fcc0000400000 */
[----:B------:R-:W0:Y:S02]  /*0f70*/  MUFU.EX2 R41, R41 ;  /* 0x0000002900297308 */ /* 0x000e240000000800 */
[C---:B0-----:R-:W-:Y:S01]  /*0f80*/  FMUL R32, R41.reuse, R32 ;  /* 0x0000002029207220 */ /* 0x041fe20000400000 */
[C---:B------:R-:W-:Y:S01]  /*0f90*/  FMUL R33, R41.reuse, R33 ;  /* 0x0000002129217220 */ /* 0x040fe20000400000 */
[C---:B------:R-:W-:Y:S01]  /*0fa0*/  FMUL R20, R41.reuse, R20 ;  /* 0x0000001429147220 */ /* 0x040fe20000400000 */
[C---:B------:R-:W-:Y:S01]  /*0fb0*/  FMUL R21, R41.reuse, R21 ;  /* 0x0000001529157220 */ /* 0x040fe20000400000 */
[----:B------:R-:W-:Y:S01]  /*0fc0*/  FMUL R24, R41, R24 ;  /* 0x0000001829187220 */ /* 0x000fe20000400000 */
[----:B---3--:R0:W-:Y:S04]  /*0fd0*/  STS.U16 [R2+UR5+0x800], R16 ;  /* 0x0008001002007988 */ /* 0x0081e80008000405 */
[----:B----4-:R-:W-:Y:S04]  /*0fe0*/  STS.U16 [R2+UR5+0x900], R17 ;  /* 0x0009001102007988 */ /* 0x010fe80008000405 */
[----:B--2---:R1:W-:Y:S04]  /*0ff0*/  STS.U16 [R2+UR5+0xa00], R19 ;  /* 0x000a001302007988 */ /* 0x0043e80008000405 */
[----:B-----5:R-:W-:Y:S01]  /*1000*/  STS.U16 [R2+UR5+0xb00], R69 ;  /* 0x000b004502007988 */ /* 0x020fe20008000405 */
[----:B------:R-:W-:Y:S01]  /*1010*/  BAR.SYNC.DEFER_BLOCKING 0x0 ;  /* 0x0000000000007b1d */ /* 0x000fe20000010000 */
[----:B0-----:R-:W-:Y:S01]  /*1020*/  F2FP.BF16.F32.PACK_AB R16, R39, R36 ;  /* 0x000000242710723e */ /* 0x001fe200000010ff */
[----:B------:R-:W-:Y:S01]  /*1030*/  FADD R36, -R40, R49 ;  /* 0x0000003128247221 */ /* 0x000fe20000000100 */
[----:B-1----:R-:W-:Y:S01]  /*1040*/  FADD R19, R42, R43 ;  /* 0x0000002b2a137221 */ /* 0x002fe20000000000 */
[----:B------:R-:W-:-:S02]  /*1050*/  F2FP.BF16.F32.PACK_AB R17, R43, R42 ;  /* 0x0000002a2b11723e */ /* 0x000fc400000010ff */
[----:B------:R-:W-:Y:S01]  /*1060*/  FMUL R42, R36, 1.4426950216293334961 ;  /* 0x3fb8aa3b242a7820 */ /* 0x000fe20000400000 */
[----:B------:R-:W-:Y:S01]  /*1070*/  FADD R36, R18, R45 ;  /* 0x0000002d12247221 */ /* 0x000fe20000000000 */
[----:B------:R-:W-:-:S03]  /*1080*/  FADD R44, R38, R19 ;  /* 0x00000013262c7221 */ /* 0x000fc60000000000 */
[----:B------:R-:W-:Y:S01]  /*1090*/  FADD R45, R37, R36 ;  /* 0x00000024252d7221 */ /* 0x000fe20000000000 */
[----:B------:R-:W-:Y:S01]  /*10a0*/  FADD R43, R47, R44 ;  /* 0x0000002c2f2b7221 */ /* 0x000fe20000000000 */
[----:B------:R-:W-:Y:S01]  /*10b0*/  LDSM.16.M88.4 R12, [R5+0x800] ;  /* 0x00080000050c783b */ /* 0x000fe20000000200 */
[----:B------:R-:W-:Y:S01]  /*10c0*/  F2FP.BF16.F32.PACK_AB R18, R37, R18 ;  /* 0x000000122512723e */ /* 0x000fe200000010ff */
[----:B------:R-:W0:Y:S01]  /*10d0*/  MUFU.EX2 R42, R42 ;  /* 0x0000002a002a7308 */ /* 0x000e220000000800 */
[----:B------:R-:W-:Y:S01]  /*10e0*/  F2FP.BF16.F32.PACK_AB R19, R47, R38 ;  /* 0x000000262f13723e */ /* 0x000fe200000010ff */
[----:B------:R-:W-:Y:S04]  /*10f0*/  SHFL.BFLY PT, R46, R45, 0x2, 0x1f ;  /* 0x0c401f002d2e7f89 */ /* 0x000fe800000e0000 */
[----:B------:R-:W-:Y:S04]  /*1100*/  LDSM.16.M88.4 R36, [R5+0xa00] ;  /* 0x000a00000524783b */ /* 0x000fe80000000200 */
[----:B------:R-:W1:Y:S01]  /*1110*/  SHFL.BFLY PT, R44, R43, 0x2, 0x1f ;  /* 0x0c401f002b2c7f89 */ /* 0x000e6200000e0000 */
[C---:B0-----:R-:W-:Y:S01]  /*1120*/  FMUL R34, R42.reuse, R34 ;  /* 0x000000222a227220 */ /* 0x041fe20000400000 */
[C---:B------:R-:W-:Y:S01]  /*1130*/  FMUL R35, R42.reuse, R35 ;  /* 0x000000232a237220 */ /* 0x040fe20000400000 */
[C---:B------:R-:W-:Y:S01]  /*1140*/  FMUL R22, R42.reuse, R22 ;  /* 0x000000162a167220 */ /* 0x040fe20000400000 */
[C---:B------:R-:W-:Y:S01]  /*1150*/  FMUL R23, R42.reuse, R23 ;  /* 0x000000172a177220 */ /* 0x040fe20000400000 */
[C---:B------:R-:W-:Y:S01]  /*1160*/  FMUL R25, R41.reuse, R25 ;  /* 0x0000001929197220 */ /* 0x040fe20000400000 */
[C---:B------:R-:W-:Y:S01]  /*1170*/  FMUL R26, R42.reuse, R26 ;  /* 0x0000001a2a1a7220 */ /* 0x040fe20000400000 */
[C---:B------:R-:W-:Y:S01]  /*1180*/  FMUL R27, R42.reuse, R27 ;  /* 0x0000001b2a1b7220 */ /* 0x040fe20000400000 */
[C---:B------:R-:W-:Y:S01]  /*1190*/  FMUL R28, R41.reuse, R28 ;  /* 0x0000001c291c7220 */ /* 0x040fe20000400000 */
[----:B------:R-:W-:Y:S01]  /*11a0*/  FMUL R29, R41, R29 ;  /* 0x0000001d291d7220 */ /* 0x000fe20000400000 */
[C---:B------:R-:W-:Y:S01]  /*11b0*/  FMUL R30, R42.reuse, R30 ;  /* 0x0000001e2a1e7220 */ /* 0x040fe20000400000 */
[----:B-1----:R-:W-:Y:S01]  /*11c0*/  FADD R44, R43, R44 ;  /* 0x0000002c2b2c7221 */ /* 0x002fe20000000000 */
[----:B------:R-:W-:Y:S01]  /*11d0*/  HMMA.16816.F32.BF16 R32, R16, R12, R32 ;  /* 0x0000000c1020723c */ /* 0x000fe20000041820 */
[----:B------:R-:W-:Y:S01]  /*11e0*/  FADD R12, R45, R46 ;  /* 0x0000002e2d0c7221 */ /* 0x000fe20000000000 */
[----:B------:R-:W-:-:S04]  /*11f0*/  FMUL R31, R42, R31 ;  /* 0x0000001f2a1f7220 */ /* 0x000fc80000400000 */
[----:B------:R-:W0:Y:S02]  /*1200*/  SHFL.BFLY PT, R13, R12, 0x1, 0x1f ;  /* 0x0c201f000c0d7f89 */ /* 0x000e2400000e0000 */
[----:B------:R-:W-:Y:S02]  /*1210*/  HMMA.16816.F32.BF16 R20, R16, R14, R20 ;  /* 0x0000000e1014723c */ /* 0x000fe40000041814 */
[----:B------:R-:W1:Y:S01]  /*1220*/  SHFL.BFLY PT, R15, R44, 0x1, 0x1f ;  /* 0x0c201f002c0f7f89 */ /* 0x000e6200000e0000 */
[----:B------:R-:W-:-:S05]  /*1230*/  UIADD3 UR4, UPT, UPT, UR4, 0x10, URZ ;  /* 0x0000001004047890 */ /* 0x000fca000fffe0ff */
[----:B------:R-:W-:Y:S01]  /*1240*/  HMMA.16816.F32.BF16 R24, R16, R36, R24 ;  /* 0x000000241018723c */ /* 0x000fe20000041818 */
[----:B------:R-:W-:-:S07]  /*1250*/  UISETP.GE.AND UP0, UPT, UR4, UR7, UPT ;  /* 0x000000070400728c */ /* 0x000fce000bf06270 */
[----:B------:R-:W-:Y:S01]  /*1260*/  HMMA.16816.F32.BF16 R28, R16, R38, R28 ;  /* 0x00000026101c723c */ /* 0x000fe2000004181c */
[----:B------:R-:W-:Y:S01]  /*1270*/  LEA R6, R7, R6, 0x4 ;  /* 0x0000000607067211 */ /* 0x000fe200078e20ff */
[----:B------:R-:W-:Y:S02]  /*1280*/  IMAD R8, R9, 0x10, R8 ;  /* 0x0000001009087824 */ /* 0x000fe400078e0208 */
[----:B0-----:R-:W-:Y:S01]  /*1290*/  FADD R14, R12, R13 ;  /* 0x0000000d0c0e7221 */ /* 0x001fe20000000000 */
[----:B-1----:R-:W-:-:S03]  /*12a0*/  FADD R15, R44, R15 ;  /* 0x0000000f2c0f7221 */ /* 0x002fc60000000000 */
[----:B------:R-:W-:Y:S01]  /*12b0*/  FFMA R48, R41, R48, R14 ;  /* 0x0000003029307223 */ /* 0x000fe2000000000e */
[----:B------:R-:W-:Y:S01]  /*12c0*/  MOV R53, R52 ;  /* 0x0000003400357202 */ /* 0x000fe20000000f00 */
[----:B------:R-:W-:Y:S02]  /*12d0*/  IMAD.MOV.U32 R49, RZ, RZ, R40 ;  /* 0x000000ffff317224 */ /* 0x000fe400078e0028 */
[----:B------:R-:W-:Y:S01]  /*12e0*/  FFMA R11, R42, R11, R15 ;  /* 0x0000000b2a0b7223 */ /* 0x000fe2000000000f */
[----:B------:R-:W-:Y:S07]  /*12f0*/  BRA.U !UP0, `(.L_x_1) ;  /* 0xfffffff508e47547 */ /* 0x000fee000b83ffff */
.L_x_0:
[----:B------:R-:W0:Y:S01]  /*1300*/  S2R R2, SR_TID.X ;  /* 0x0000000000027919 */ /* 0x000e220000002100 */
[----:B------:R-:W1:Y:S01]  /*1310*/  S2UR UR5, SR_CgaCtaId ;  /* 0x00000000000579c3 */ /* 0x000e620000008800 */
[----:B------:R-:W-:Y:S01]  /*1320*/  UMOV UR4, 0x400 ;  /* 0x0000040000047882 */ /* 0x000fe20000000000 */
[----:B------:R-:W-:-:S06]  /*1330*/  MOV R17, R11 ;  /* 0x0000000b00117202 */ /* 0x000fcc0000000f00 */
[----:B------:R-:W-:Y:S01]  /*1340*/  BAR.SYNC.DEFER_BLOCKING 0x0 ;  /* 0x0000000000007b1d */ /* 0x000fe20000010000 */
[----:B------:R-:W-:Y:S02]  /*1350*/  FSETP.GEU.AND P1, PT, R48, 1.175494350822287508e-38, PT ;  /* 0x008000003000780b */ /* 0x000fe40003f2e000 */
[C---:B------:R-:W-:Y:S02]  /*1360*/  FSETP.GEU.AND P2, PT, R17.reuse, 1.175494350822287508e-38, PT ;  /* 0x008000001100780b */ /* 0x040fe40003f4e000 */
[C---:B------:R-:W-:Y:S02]  /*1370*/  FSETP.GT.AND P0, PT, |R17|.reuse, 8.50705917302346158658e+37, PT ;  /* 0x7e8000001100780b */ /* 0x040fe40003f04200 */
[----:B------:R-:W-:Y:S02]  /*1380*/  FSETP.GEU.AND P3, PT, |R17|, 1.175494350822287508e-38, PT ;  /* 0x008000001100780b */ /* 0x000fe40003f6e200 */
[----:B------:R-:W-:Y:S02]  /*1390*/  FSEL R11, RZ, -23, P2 ;  /* 0xc1b80000ff0b7808 */ /* 0x000fe40001000000 */
[----:B------:R-:W-:-:S07]  /*13a0*/  MOV R18, R26 ;  /* 0x0000001a00127202 */ /* 0x000fce0000000f00 */
[----:B------:R-:W-:Y:S01]  /*13b0*/  @P0 FMUL R27, R27, 0.25 ;  /* 0x3e8000001b1b0820 */ /* 0x000fe20000400000 */
[----:B------:R-:W-:Y:S01]  /*13c0*/  @P0 FMUL R18, R18, 0.25 ;  /* 0x3e80000012120820 */ /* 0x000fe20000400000 */
[----:B------:R-:W-:Y:S01]  /*13d0*/  @P0 FMUL R31, R31, 0.25 ;  /* 0x3e8000001f1f0820 */ /* 0x000fe20000400000 */
[----:B-1----:R-:W-:Y:S01]  /*13e0*/  ULEA UR7, UR5, UR4, 0x18 ;  /* 0x0000000405077291 */ /* 0x002fe2000f8ec0ff */
[----:B------:R-:W-:Y:S01]  /*13f0*/  @!P3 FMUL R27, R27, 16777216 ;  /* 0x4b8000001b1bb820 */ /* 0x000fe20000400000 */
[----:B------:R-:W-:Y:S01]  /*1400*/  @!P3 FMUL R18, R18, 16777216 ;  /* 0x4b8000001212b820 */ /* 0x000fe20000400000 */
[----:B------:R-:W-:Y:S01]  /*1410*/  @P0 FMUL R30, R30, 0.25 ;  /* 0x3e8000001e1e0820 */ /* 0x000fe20000400000 */
[----:B------:R-:W-:Y:S01]  /*1420*/  @P0 FMUL R23, R23, 0.25 ;  /* 0x3e80000017170820 */ /* 0x000fe20000400000 */
[----:B------:R-:W-:Y:S01]  /*1430*/  @P0 FMUL R22, R22, 0.25 ;  /* 0x3e80000016160820 */ /* 0x000fe20000400000 */
[----:B------:R-:W-:Y:S01]  /*1440*/  @P0 FMUL R35, R35, 0.25 ;  /* 0x3e80000023230820 */ /* 0x000fe20000400000 */
[C---:B0-----:R-:W-:Y:S01]  /*1450*/  SHF.L.U32 R5, R2.reuse, 0x3, RZ ;  /* 0x0000000302057819 */ /* 0x041fe200000006ff */
[C---:B------:R-:W-:Y:S01]  /*1460*/  IMAD.SHL.U32 R3, R2.reuse, 0x4, RZ ;  /* 0x0000000402037824 */ /* 0x040fe200078e00ff */
[C---:B------:R-:W-:Y:S01]  /*1470*/  LOP3.LUT R4, R2.reuse, 0x7, RZ, 0xc0, !PT ;  /* 0x0000000702047812 */ /* 0x040fe200078ec0ff */
[----:B------:R-:W-:Y:S01]  /*1480*/  IMAD.SHL.U32 R14, R2, 0x80, RZ ;  /* 0x00000080020e7824 */ /* 0x000fe200078e00ff */
[----:B------:R-:W-:Y:S01]  /*1490*/  LOP3.LUT R5, R5, 0x180, RZ, 0xc0, !PT ;  /* 0x0000018005057812 */ /* 0x000fe200078ec0ff */
[----:B------:R-:W-:Y:S01]  /*14a0*/  @P0 FMUL R34, R34, 0.25 ;  /* 0x3e80000022220820 */ /* 0x000fe20000400000 */
[--C-:B------:R-:W-:Y:S01]  /*14b0*/  SHF.R.U32.HI R7, RZ, 0x1, R2.reuse ;  /* 0x00000001ff077819 */ /* 0x100fe20000011602 */
[----:B------:R-:W-:Y:S01]  /*14c0*/  @!P3 FMUL R31, R31, 16777216 ;  /* 0x4b8000001f1fb820 */ /* 0x000fe20000400000 */
[----:B------:R-:W-:Y:S01]  /*14d0*/  SHF.L.U32 R6, R2, 0x6, RZ ;  /* 0x0000000602067819 */ /* 0x000fe200000006ff */
[C---:B------:R-:W-:Y:S01]  /*14e0*/  IMAD R15, R4.reuse, 0x10, R5 ;  /* 0x00000010040f7824 */ /* 0x040fe200078e0205 */
[----:B------:R-:W-:Y:S01]  /*14f0*/  LEA R4, R4, UR7, 0x3 ;  /* 0x0000000704047c11 */ /* 0x000fe2000f8e18ff */
[----:B------:R-:W-:Y:S01]  /*1500*/  FMUL R5, R48, 8388608 ;  /* 0x4b00000030057820 */ /* 0x000fe20000400000 */
[----:B------:R-:W-:Y:S01]  /*1510*/  LOP3.LUT R7, R7, 0x4, RZ, 0xc0, !PT ;  /* 0x0000000407077812 */ /* 0x000fe200078ec0ff */
[----:B------:R-:W-:Y:S01]  /*1520*/  @!P3 FMUL R30, R30, 16777216 ;  /* 0x4b8000001e1eb820 */ /* 0x000fe20000400000 */
[----:B------:R-:W-:Y:S01]  /*1530*/  LOP3.LUT R3, R3, 0xb8, RZ, 0xc0, !PT ;  /* 0x000000b803037812 */ /* 0x000fe200078ec0ff */
[----:B------:R-:W-:Y:S01]  /*1540*/  @!P3 FMUL R23, R23, 16777216 ;  /* 0x4b8000001717b820 */ /* 0x000fe20000400000 */
[----:B------:R-:W-:Y:S01]  /*1550*/  IADD3 R16, PT, PT, R7, R4, RZ ;  /* 0x0000000407107210 */ /* 0x000fe20007ffe0ff */
[----:B------:R-:W-:Y:S01]  /*1560*/  FMUL R4, R17, 8388608 ;  /* 0x4b00000011047820 */ /* 0x000fe20000400000 */
[----:B------:R-:W-:Y:S01]  /*1570*/  SHF.R.S32.HI R9, RZ, 0x4, R2 ;  /* 0x00000004ff097819 */ /* 0x000fe20000011402 */
[----:B------:R-:W-:Y:S01]  /*1580*/  @!P3 FMUL R22, R22, 16777216 ;  /* 0x4b8000001616b820 */ /* 0x000fe20000400000 */
[----:B------:R-:W-:Y:S01]  /*1590*/  LOP3.LUT R6, R3, 0x40, R6, 0xf8, !PT ;  /* 0x0000004003067812 */ /* 0x000fe200078ef806 */
[----:B------:R-:W-:Y:S01]  /*15a0*/  @!P3 FMUL R35, R35, 16777216 ;  /* 0x4b8000002323b820 */ /* 0x000fe20000400000 */
[----:B------:R-:W-:Y:S01]  /*15b0*/  SGXT R9, R9, 0x1 ;  /* 0x000000010909781a */ /* 0x000fe20000000200 */
[----:B------:R-:W-:Y:S01]  /*15c0*/  @!P3 FMUL R34, R34, 16777216 ;  /* 0x4b8000002222b820 */ /* 0x000fe20000400000 */
[----:B------:R-:W-:Y:S01]  /*15d0*/  FSEL R5, R5, R48, !P1 ;  /* 0x0000003005057208 */ /* 0x000fe20004800000 */
[----:B------:R-:W0:Y:S01]  /*15e0*/  LDCU.64 UR4, c[0x0][0x3e0] ;  /* 0x00007c00ff0477ac */ /* 0x000e220008000a00 */
[----:B------:R-:W-:Y:S01]  /*15f0*/  FSEL R4, R4, R17, !P2 ;  /* 0x0000001104047208 */ /* 0x000fe20005000000 */
[----:B------:R-:W-:Y:S01]  /*1600*/  @P0 FMUL R17, R17, 0.25 ;  /* 0x3e80000011110820 */ /* 0x000fe20000400000 */
[----:B------:R-:W-:-:S02]  /*1610*/  LOP3.LUT R9, R6, 0x240, R9, 0x78, !PT ;  /* 0x0000024006097812 */ /* 0x000fc400078e7809 */
[----:B------:R-:W-:Y:S01]  /*1620*/  IADD3 R3, PT, PT, R5, -0x3f3504f3, RZ ;  /* 0xc0cafb0d05037810 */ /* 0x000fe20007ffe0ff */
[----:B------:R-:W-:Y:S01]  /*1630*/  @!P3 FMUL R17, R17, 16777216 ;  /* 0x4b8000001111b820 */ /* 0x000fe20000400000 */
[----:B------:R-:W-:Y:S02]  /*1640*/  IADD3 R6, PT, PT, R4, -0x3f3504f3, RZ ;  /* 0xc0cafb0d04067810 */ /* 0x000fe40007ffe0ff */
[----:B------:R-:W-:Y:S02]  /*1650*/  LOP3.LUT R10, R3, 0xff800000, RZ, 0xc0, !PT ;  /* 0xff800000030a7812 */ /* 0x000fe400078ec0ff */
[----:B------:R-:W-:Y:S02]  /*1660*/  LOP3.LUT R13, R6, 0xff800000, RZ, 0xc0, !PT ;  /* 0xff800000060d7812 */ /* 0x000fe400078ec0ff */
[----:B------:R-:W-:Y:S02]  /*1670*/  FSEL R7, RZ, -23, P1 ;  /* 0xc1b80000ff077808 */ /* 0x000fe40000800000 */
[----:B------:R-:W-:-:S02]  /*1680*/  I2FP.F32.S32 R8, R10 ;  /* 0x0000000a00087245 */ /* 0x000fc40000201400 */
[----:B------:R-:W-:Y:S01]  /*1690*/  I2FP.F32.S32 R12, R13 ;  /* 0x0000000d000c7245 */ /* 0x000fe20000201400 */
[----:B------:R-:W-:Y:S01]  /*16a0*/  IMAD.IADD R13, R4, 0x1, -R13 ;  /* 0x00000001040d7824 */ /* 0x000fe200078e0a0d */
[----:B------:R-:W-:Y:S01]  /*16b0*/  FSETP.GT.AND P1, PT, |R48|, 8.50705917302346158658e+37, PT ;  /* 0x7e8000003000780b */ /* 0x000fe20003f24200 */
[----:B------:R-:W-:Y:S01]  /*16c0*/  FFMA.FTZ R7, R8, 1.1920928955078125e-07, R7 ;  /* 0x3400000008077823 */ /* 0x000fe20000010007 */
[----:B------:R-:W-:Y:S01]  /*16d0*/  FSETP.GEU.AND P2, PT, |R48|, 1.175494350822287508e-38, PT ;  /* 0x008000003000780b */ /* 0x000fe20003f4e200 */
[----:B------:R-:W-:Y:S01]  /*16e0*/  FFMA.FTZ R8, R12, 1.1920928955078125e-07, R11 ;  /* 0x340000000c087823 */ /* 0x000fe2000001000b */
[----:B------:R-:W-:Y:S01]  /*16f0*/  LOP3.LUT R19, R2, 0x10, RZ, 0xc0, !PT ;  /* 0x0000001002137812 */ /* 0x000fe200078ec0ff */
[----:B------:R-:W1:Y:S01]  /*1700*/  MUFU.RCP R11, R17 ;  /* 0x00000011000b7308 */ /* 0x000e620000001000 */
[----:B------:R-:W-:Y:S01]  /*1710*/  LOP3.LUT R15, R15, 0x48, R2, 0x78, !PT ;  /* 0x000000480f0f7812 */ /* 0x000fe200078e7802 */
[----:B------:R-:W-:Y:S01]  /*1720*/  FADD R13, R13, -1 ;  /* 0xbf8000000d0d7421 */ /* 0x000fe20000000000 */
[----:B0-----:R-:W-:Y:S01]  /*1730*/  UIMAD UR4, UR6, UR4, URZ ;  /* 0x00000004060472a4 */ /* 0x001fe2000f8e02ff */
[----:B------:R-:W-:Y:S01]  /*1740*/  IMAD R3, R19, 0x4, R16 ;  /* 0x0000000413037824 */ /* 0x000fe200078e0210 */
[----:B------:R-:W-:-:S02]  /*1750*/  LOP3.LUT R6, R15, 0x600, R14, 0xf8, !PT ;  /* 0x000006000f067812 */ /* 0x000fc400078ef80e */
[----:B------:R-:W-:Y:S01]  /*1760*/  MOV R19, 0x3dc6b27f ;  /* 0x3dc6b27f00137802 */ /* 0x000fe20000000f00 */
[----:B------:R-:W-:Y:S01]  /*1770*/  @P1 FMUL R48, R48, 0.25 ;  /* 0x3e80000030301820 */ /* 0x000fe20000400000 */
[----:B------:R-:W-:Y:S01]  /*1780*/  IADD3 R14, PT, PT, R5, -R10, RZ ;  /* 0x8000000a050e7210 */ /* 0x000fe20007ffe0ff */
[----:B------:R-:W-:Y:S01]  /*1790*/  @P1 FMUL R25, R25, 0.25 ;  /* 0x3e80000019191820 */ /* 0x000fe20000400000 */
[----:B------:R-:W-:Y:S01]  /*17a0*/  @P1 FMUL R24, R24, 0.25 ;  /* 0x3e80000018181820 */ /* 0x000fe20000400000 */
[----:B------:R-:W-:Y:S01]  /*17b0*/  @!P2 FMUL R48, R48, 16777216 ;  /* 0x4b8000003030a820 */ /* 0x000fe20000400000 */
[----:B------:R-:W-:Y:S01]  /*17c0*/  FFMA.FTZ R10, R13, R19, -0.16845393180847167969 ;  /* 0xbe2c7f300d0a7423 */ /* 0x000fe20000010013 */
[----:B------:R-:W-:Y:S01]  /*17d0*/  FADD R14, R14, -1 ;  /* 0xbf8000000e0e7421 */ /* 0x000fe20000000000 */
[----:B------:R-:W-:Y:S01]  /*17e0*/  @P1 FMUL R29, R29, 0.25 ;  /* 0x3e8000001d1d1820 */ /* 0x000fe20000400000 */
[----:B------:R-:W-:Y:S01]  /*17f0*/  @P1 FMUL R28, R28, 0.25 ;  /* 0x3e8000001c1c1820 */ /* 0x000fe20000400000 */
[C---:B-1----:R-:W-:Y:S01]  /*1800*/  FMUL R17, R11.reuse, R27 ;  /* 0x0000001b0b117220 */ /* 0x042fe20000400000 */
[C---:B------:R-:W-:Y:S01]  /*1810*/  FMUL R27, R11.reuse, R18 ;  /* 0x000000120b1b7220 */ /* 0x040fe20000400000 */
[C---:B------:R-:W-:Y:S01]  /*1820*/  FMUL R16, R11.reuse, R31 ;  /* 0x0000001f0b107220 */ /* 0x040fe20000400000 */
[----:B------:R-:W0:Y:S01]  /*1830*/  MUFU.RCP R18, R48 ;  /* 0x0000003000127308 */ /* 0x000e220000001000 */
[----:B------:R-:W-:Y:S01]  /*1840*/  FMUL R26, R11, R30 ;  /* 0x0000001e0b1a7220 */ /* 0x000fe20000400000 */
[----:B------:R-:W-:Y:S01]  /*1850*/  @P1 FMUL R21, R21, 0.25 ;  /* 0x3e80000015151820 */ /* 0x000fe20000400000 */
[----:B------:R-:W-:Y:S01]  /*1860*/  @P1 FMUL R20, R20, 0.25 ;  /* 0x3e80000014141820 */ /* 0x000fe20000400000 */
[----:B------:R-:W-:Y:S01]  /*1870*/  @P1 FMUL R33, R33, 0.25 ;  /* 0x3e80000021211820 */ /* 0x000fe20000400000 */
[----:B------:R-:W-:Y:S01]  /*1880*/  @P1 FMUL R32, R32, 0.25 ;  /* 0x3e80000020201820 */ /* 0x000fe20000400000 */
[C---:B------:R-:W-:Y:S01]  /*1890*/  FMUL R12, R11.reuse, R23 ;  /* 0x000000170b0c7220 */ /* 0x040fe20000400000 */
[C---:B------:R-:W-:Y:S01]  /*18a0*/  FMUL R30, R11.reuse, R22 ;  /* 0x000000160b1e7220 */ /* 0x040fe20000400000 */
[C---:B------:R-:W-:Y:S01]  /*18b0*/  FMUL R15, R11.reuse, R35 ;  /* 0x000000230b0f7220 */ /* 0x040fe20000400000 */
[----:B------:R-:W-:Y:S01]  /*18c0*/  FMUL R31, R11, R34 ;  /* 0x000000220b1f7220 */ /* 0x000fe20000400000 */
[----:B------:R-:W-:Y:S01]  /*18d0*/  FFMA.FTZ R10, R13, R10, 0.1716887056827545166 ;  /* 0x3e2fcf2a0d0a7423 */ /* 0x000fe2000001000a */
[----:B------:R-:W-:Y:S01]  /*18e0*/  FFMA.FTZ R11, R14, R19, -0.16845393180847167969 ;  /* 0xbe2c7f300e0b7423 */ /* 0x000fe20000010013 */
[----:B------:R-:W-:Y:S01]  /*18f0*/  @!P2 FMUL R25, R25, 16777216 ;  /* 0x4b8000001919a820 */ /* 0x000fe20000400000 */
[----:B------:R-:W-:Y:S01]  /*1900*/  @!P2 FMUL R24, R24, 16777216 ;  /* 0x4b8000001818a820 */ /* 0x000fe20000400000 */
[----:B------:R-:W-:Y:S01]  /*1910*/  @!P2 FMUL R29, R29, 16777216 ;  /* 0x4b8000001d1da820 */ /* 0x000fe20000400000 */
[----:B------:R-:W-:Y:S01]  /*1920*/  @!P2 FMUL R28, R28, 16777216 ;  /* 0x4b8000001c1ca820 */ /* 0x000fe20000400000 */
[----:B------:R-:W-:Y:S01]  /*1930*/  @!P2 FMUL R21, R21, 16777216 ;  /* 0x4b8000001515a820 */ /* 0x000fe20000400000 */
[----:B------:R-:W-:Y:S01]  /*1940*/  @!P2 FMUL R20, R20, 16777216 ;  /* 0x4b8000001414a820 */ /* 0x000fe20000400000 */
[----:B------:R-:W-:Y:S01]  /*1950*/  @!P2 FMUL R33, R33, 16777216 ;  /* 0x4b8000002121a820 */ /* 0x000fe20000400000 */
[----:B------:R-:W-:Y:S01]  /*1960*/  @!P2 FMUL R32, R32, 16777216 ;  /* 0x4b8000002020a820 */ /* 0x000fe20000400000 */
[C---:B------:R-:W-:Y:S01]  /*1970*/  FFMA.FTZ R10, R13.reuse, R10, -0.17900948226451873779 ;  /* 0xbe374e430d0a7423 */ /* 0x040fe2000001000a */
[----:B------:R-:W-:Y:S01]  /*1980*/  FFMA.FTZ R11, R14, R11, 0.1716887056827545166 ;  /* 0x3e2fcf2a0e0b7423 */ /* 0x000fe2000001000b */
[C---:B0-----:R-:W-:Y:S01]  /*1990*/  FMUL R22, R18.reuse, R25 ;  /* 0x0000001912167220 */ /* 0x041fe20000400000 */
[C---:B------:R-:W-:Y:S01]  /*19a0*/  FMUL R23, R18.reuse, R24 ;  /* 0x0000001812177220 */ /* 0x040fe20000400000 */
[C---:B------:R-:W-:Y:S01]  /*19b0*/  FMUL R29, R18.reuse, R29 ;  /* 0x0000001d121d7220 */ /* 0x040fe20000400000 */
[C---:B------:R-:W-:Y:S01]  /*19c0*/  FMUL R28, R18.reuse, R28 ;  /* 0x0000001c121c7220 */ /* 0x040fe20000400000 */
[C---:B------:R-:W-:Y:S01]  /*19d0*/  FMUL R21, R18.reuse, R21 ;  /* 0x0000001512157220 */ /* 0x040fe20000400000 */
[C---:B------:R-:W-:Y:S01]  /*19e0*/  FMUL R20, R18.reuse, R20 ;  /* 0x0000001412147220 */ /* 0x040fe20000400000 */
[C---:B------:R-:W-:Y:S01]  /*19f0*/  FMUL R25, R18.reuse, R32 ;  /* 0x0000002012197220 */ /* 0x040fe20000400000 */
[----:B------:R-:W-:Y:S01]  /*1a00*/  FMUL R24, R18, R33 ;  /* 0x0000002112187220 */ /* 0x000fe20000400000 */
[C---:B------:R-:W-:Y:S01]  /*1a10*/  FFMA.FTZ R18, R13.reuse, R10, 0.20512372255325317383 ;  /* 0x3e520bf40d127423 */ /* 0x040fe2000001000a */
[----:B------:R-:W-:Y:S01]  /*1a20*/  FFMA.FTZ R19, R14, R11, -0.17900948226451873779 ;  /* 0xbe374e430e137423 */ /* 0x000fe2000001000b */
[----:B------:R-:W-:Y:S01]  /*1a30*/  F2FP.BF16.F32.PACK_AB R11, R28, R23 ;  /* 0x000000171c0b723e */ /* 0x000fe200000010ff */
[----:B------:R-:W-:Y:S01]  /*1a40*/  USHF.L.U32 UR8, UR4, 0x1, URZ ;  /* 0x0000000104087899 */ /* 0x000fe200080006ff */
[----:B------:R-:W-:Y:S01]  /*1a50*/  FFMA.FTZ R18, R13, R18, -0.24046532809734344482 ;  /* 0xbe763c8b0d127423 */ /* 0x000fe20000010012 */
[----:B------:R-:W-:Y:S01]  /*1a60*/  FFMA.FTZ R19, R14, R19, 0.20512372255325317383 ;  /* 0x3e520bf40e137423 */ /* 0x000fe20000010013 */
[----:B------:R-:W-:-:S02]  /*1a70*/  F2FP.BF16.F32.PACK_AB R10, R20, R25 ;  /* 0x00000019140a723e */ /* 0x000fc400000010ff */
[----:B------:R-:W-:Y:S01]  /*1a80*/  F2FP.BF16.F32.PACK_AB R25, R29, R22 ;  /* 0x000000161d19723e */ /* 0x000fe200000010ff */
[----:B------:R-:W-:Y:S01]  /*1a90*/  FFMA.FTZ R18, R13, R18, 0.28857114911079406738 ;  /* 0x3e93bf990d127423 */ /* 0x000fe20000010012 */
[----:B------:R-:W-:Y:S01]  /*1aa0*/  F2FP.BF16.F32.PACK_AB R24, R21, R24 ;  /* 0x000000181518723e */ /* 0x000fe200000010ff */
[----:B------:R-:W-:Y:S01]  /*1ab0*/  FFMA.FTZ R19, R14, R19, -0.24046532809734344482 ;  /* 0xbe763c8b0e137423 */ /* 0x000fe20000010013 */
[----:B------:R-:W-:Y:S01]  /*1ac0*/  STS.64 [R9+UR7], R10 ;  /* 0x0000000a09007988 */ /* 0x000fe20008000a07 */
[----:B------:R-:W-:Y:S01]  /*1ad0*/  F2FP.BF16.F32.PACK_AB R27, R26, R27 ;  /* 0x0000001b1a1b723e */ /* 0x000fe200000010ff */
[C---:B------:R-:W-:Y:S01]  /*1ae0*/  FFMA.FTZ R18, R13.reuse, R18, -0.36067417263984680176 ;  /* 0xbeb8aa490d127423 */ /* 0x040fe20000010012 */
[----:B------:R-:W-:Y:S01]  /*1af0*/  F2FP.BF16.F32.PACK_AB R17, R16, R17 ;  /* 0x000000111011723e */ /* 0x000fe200000010ff */
[----:B------:R0:W-:Y:S01]  /*1b00*/  STS.64 [R9+UR7+0x100], R24 ;  /* 0x0001001809007988 */ /* 0x0001e20008000a07 */
[----:B------:R-:W-:Y:S01]  /*1b10*/  F2FP.BF16.F32.PACK_AB R26, R30, R31 ;  /* 0x0000001f1e1a723e */ /* 0x000fe200000010ff */
[----:B------:R-:W-:Y:S01]  /*1b20*/  FFMA.FTZ R19, R14, R19, 0.28857114911079406738 ;  /* 0x3e93bf990e137423 */ /* 0x000fe20000010013 */
[----:B------:R-:W-:Y:S01]  /*1b30*/  F2FP.BF16.F32.PACK_AB R16, R12, R15 ;  /* 0x0000000f0c10723e */ /* 0x000fe200000010ff */
[----:B------:R-:W-:Y:S01]  /*1b40*/  FFMA.FTZ R18, R13, R18, 0.48089820146560668945 ;  /* 0x3ef6384a0d127423 */ /* 0x000fe20000010012 */
[----:B------:R-:W1:Y:S01]  /*1b50*/  LDC R20, c[0x0][0x3e8] ;  /* 0x0000fa00ff147b82 */ /* 0x000e620000000800 */
[C---:B------:R-:W-:Y:S01]  /*1b60*/  FFMA.FTZ R19, R14.reuse, R19, -0.36067417263984680176 ;  /* 0xbeb8aa490e137423 */ /* 0x040fe20000010013 */
[----:B------:R-:W-:Y:S01]  /*1b70*/  ISETP.GE.U32.AND P2, PT, R5, 0x7f800000, PT ;  /* 0x7f8000000500780c */ /* 0x000fe20003f46070 */
[----:B------:R-:W-:Y:S01]  /*1b80*/  FFMA.FTZ R18, R13, R18, -0.72134751081466674805 ;  /* 0xbf38aa3b0d127423 */ /* 0x000fe20000010012 */
[----:B------:R-:W-:Y:S01]  /*1b90*/  SHF.R.U32.HI R15, RZ, 0x5, R2 ;  /* 0x00000005ff0f7819 */ /* 0x000fe20000011602 */
[----:B------:R-:W-:Y:S01]  /*1ba0*/  FFMA.FTZ R19, R14, R19, 0.48089820146560668945 ;  /* 0x3ef6384a0e137423 */ /* 0x000fe20000010013 */
[----:B------:R-:W-:Y:S01]  /*1bb0*/  IMAD R12, R0, UR5, RZ ;  /* 0x00000005000c7c24 */ /* 0x000fe2000f8e02ff */
[----:B0-----:R-:W-:Y:S01]  /*1bc0*/  LOP3.LUT R9, R9, 0x8, RZ, 0x3c, !PT ;  /* 0x0000000809097812 */ /* 0x001fe200078e3cff */
[----:B------:R-:W-:Y:S01]  /*1bd0*/  FMUL R18, R13, R18 ;  /* 0x000000120d127220 */ /* 0x000fe20000400000 */
[C---:B------:R-:W-:Y:S01]  /*1be0*/  FFMA.FTZ R19, R14.reuse, R19, -0.72134751081466674805 ;  /* 0xbf38aa3b0e137423 */ /* 0x040fe20000010013 */
[----:B------:R-:W0:Y:S01]  /*1bf0*/  LDC.64 R10, c[0x0][0x398] ;  /* 0x0000e600ff0a7b82 */ /* 0x000e220000000a00 */
[----:B------:R-:W-:Y:S01]  /*1c00*/  SGXT.U32 R15, R15, 0x2 ;  /* 0x000000020f0f781a */ /* 0x000fe20000000000 */
[----:B------:R-:W-:Y:S01]  /*1c10*/  STS.64 [R9+UR7+0x400], R26 ;  /* 0x0004001a09007988 */ /* 0x000fe20008000a07 */
[C---:B------:R-:W-:Y:S01]  /*1c20*/  FMUL R18, R13.reuse, R18 ;  /* 0x000000120d127220 */ /* 0x040fe20000400000 */
[----:B------:R-:W-:Y:S01]  /*1c30*/  FMUL R19, R14, R19 ;  /* 0x000000130e137220 */ /* 0x000fe20000400000 */
[----:B------:R-:W-:Y:S01]  /*1c40*/  ISETP.GE.U32.AND P1, PT, R4, 0x7f800000, PT ;  /* 0x7f8000000400780c */ /* 0x000fe20003f26070 */
[----:B------:R2:W-:Y:S01]  /*1c50*/  STS.64 [R9+UR7+0x500], R16 ;  /* 0x0005001009007988 */ /* 0x0005e20008000a07 */
[----:B------:R-:W-:Y:S01]  /*1c60*/  FFMA.FTZ R13, R13, 1.4426950216293334961, R18 ;  /* 0x3fb8aa3b0d0d7823 */ /* 0x000fe20000010012 */
[----:B------:R-:W-:Y:S01]  /*1c70*/  FMUL R19, R14, R19 ;  /* 0x000000130e137220 */ /* 0x000fe20000400000 */
[----:B------:R-:W-:Y:S01]  /*1c80*/  UIMAD.WIDE UR4, UR4, 0x2, URZ ;  /* 0x00000002040478a5 */ /* 0x000fe2000f8e02ff */
[----:B------:R-:W-:Y:S01]  /*1c90*/  BAR.SYNC.DEFER_BLOCKING 0x0 ;  /* 0x0000000000007b1d */ /* 0x000fe20000010000 */
[----:B------:R-:W-:Y:S01]  /*1ca0*/  FADD R25, R8, R13 ;  /* 0x0000000d08197221 */ /* 0x000fe20000000000 */
[----:B------:R-:W-:Y:S01]  /*1cb0*/  FFMA.FTZ R14, R14, 1.4426950216293334961, R19 ;  /* 0x3fb8aa3b0e0e7823 */ /* 0x000fe20000010013 */
[----:B------:R-:W-:-:S02]  /*1cc0*/  LOP3.LUT R8, R6, 0x8, RZ, 0x3c, !PT ;  /* 0x0000000806087812 */ /* 0x000fc400078e3cff */
[C---:B------:R-:W-:Y:S01]  /*1cd0*/  SHF.L.U32 R13, R12.reuse, 0x1, RZ ;  /* 0x000000010c0d7819 */ /* 0x040fe200000006ff */
[----:B------:R-:W-:Y:S01]  /*1ce0*/  FADD R24, R7, R14 ;  /* 0x0000000e07187221 */ /* 0x000fe20000000000 */
[----:B-1----:R-:W-:Y:S01]  /*1cf0*/  IMAD R14, R15, R20, RZ ;  /* 0x000000140f0e7224 */ /* 0x002fe200078e02ff */
[----:B--2---:R-:W-:Y:S01]  /*1d00*/  @P2 MOV R16, 0x7f800000 ;  /* 0x7f80000000102802 */ /* 0x004fe20000000f00 */
[----:B------:R-:W-:Y:S01]  /*1d10*/  IMAD.HI R12, R12, 0x2, RZ ;  /* 0x000000020c0c7827 */ /* 0x000fe200078e02ff */
[C---:B------:R-:W-:Y:S01]  /*1d20*/  FSETP.NEU.AND P0, PT, R5.reuse, RZ, PT ;  /* 0x000000ff0500720b */ /* 0x040fe20003f0d000 */
[----:B------:R-:W1:Y:S02]  /*1d30*/  LDCU UR4, c[0x0][0x3ec] ;  /* 0x00007d80ff0477ac */ /* 0x000e640008000800 */
[----:B------:R-:W-:Y:S01]  /*1d40*/  @P2 FFMA.FTZ R24, R5, R16, +INF ;  /* 0x7f80000005182423 */ /* 0x000fe20000010010 */
[----:B0-----:R-:W-:Y:S01]  /*1d50*/  IADD3 R22, P2, P3, R13, UR8, R10 ;  /* 0x000000080d167c10 */ /* 0x001fe2000fb5e00a */
[----:B------:R-:W-:Y:S01]  /*1d60*/  IMAD R13, R20, 0x4, R14 ;  /* 0x00000004140d7824 */ /* 0x000fe200078e020e */
[----:B------:R-:W-:-:S02]  /*1d70*/  LEA.HI R5, R2, 0x1c, RZ, 0x1b ;  /* 0x0000001c02057811 */ /* 0x000fc400078fd8ff */
[----:B------:R-:W-:Y:S02]  /*1d80*/  IADD3.X R26, PT, PT, R12, UR5, R11, P2, P3 ;  /* 0x000000050c1a7c10 */ /* 0x000fe400097e640b */
[C---:B------:R-:W-:Y:S01]  /*1d90*/  LEA R15, R20.reuse, R13, 0x2 ;  /* 0x0000000d140f7211 */ /* 0x040fe200078e10ff */
[----:B------:R-:W-:Y:S01]  /*1da0*/  IMAD R5, R5, R20, RZ ;  /* 0x0000001405057224 */ /* 0x000fe200078e02ff */
[----:B------:R-:W-:Y:S01]  /*1db0*/  @P1 MOV R11, 0x7f800000 ;  /* 0x7f800000000b1802 */ /* 0x000fe20000000f00 */
[----:B------:R-:W0:Y:S02]  /*1dc0*/  LDS.64 R6, [R6+UR7] ;  /* 0x0000000706067984 */ /* 0x000e240008000a00 */
[----:B------:R-:W-:Y:S01]  /*1dd0*/  IMAD R17, R20, 0x4, R15 ;  /* 0x0000000414117824 */ /* 0x000fe200078e020f */
[-C--:B------:R-:W-:Y:S01]  /*1de0*/  LEA R10, P3, R14, R22.reuse, 0x1 ;  /* 0x000000160e0a7211 */ /* 0x080fe200078608ff */
[----:B------:R-:W-:Y:S01]  /*1df0*/  @P1 FFMA.FTZ R25, R4, R11, +INF ;  /* 0x7f80000004191423 */ /* 0x000fe2000001000b */
[----:B------:R-:W2:Y:S01]  /*1e00*/  LDS.64 R8, [R8+UR7] ;  /* 0x0000000708087984 */ /* 0x000ea20008000a00 */
[----:B------:R-:W-:Y:S01]  /*1e10*/  LEA R12, P1, R13, R22, 0x1 ;  /* 0x000000160d0c7211 */ /* 0x000fe200078208ff */
[----:B-1----:R-:W-:Y:S01]  /*1e20*/  UIMAD UR4, UR6, UR4, URZ ;  /* 0x00000004060472a4 */ /* 0x002fe2000f8e02ff */
[----:B------:R-:W-:-:S02]  /*1e30*/  LEA R19, R20, R17, 0x2 ;  /* 0x0000001114137211 */ /* 0x000fc400078e10ff */
[----:B------:R-:W-:Y:S01]  /*1e40*/  LEA.HI.X.SX32 R11, R14, R26, 0x1, P3 ;  /* 0x0000001a0e0b7211 */ /* 0x000fe200018f0eff */
[----:B------:R-:W-:Y:S01]  /*1e50*/  USHF.L.U32 UR6, UR4, 0x2, URZ ;  /* 0x0000000204067899 */ /* 0x000fe200080006ff */
[----:B------:R-:W-:Y:S01]  /*1e60*/  LEA R21, R20, R19, 0x2 ;  /* 0x0000001314157211 */ /* 0x000fe200078e10ff */
[----:B------:R-:W-:Y:S01]  /*1e70*/  UIMAD.WIDE UR4, UR4, 0x4, URZ ;  /* 0x00000004040478a5 */ /* 0x000fe2000f8e02ff */
[----:B------:R-:W-:Y:S02]  /*1e80*/  FSETP.NEU.AND P2, PT, R4, RZ, PT ;  /* 0x000000ff0400720b */ /* 0x000fe40003f4d000 */
[----:B------:R-:W-:Y:S01]  /*1e90*/  LEA R14, P3, R15, R22, 0x1 ;  /* 0x000000160f0e7211 */ /* 0x000fe200078608ff */
[----:B------:R-:W-:Y:S01]  /*1ea0*/  IMAD R23, R20, 0x4, R21 ;  /* 0x0000000414177824 */ /* 0x000fe200078e0215 */
[----:B------:R-:W-:Y:S02]  /*1eb0*/  LEA.HI.X.SX32 R13, R13, R26, 0x1, P1 ;  /* 0x0000001a0d0d7211 */ /* 0x000fe400008f0eff */
[----:B------:R-:W-:-:S02]  /*1ec0*/  LEA R4, P4, R5, R22, 0x1 ;  /* 0x0000001605047211 */ /* 0x000fc400078808ff */
[----:B------:R-:W-:Y:S02]  /*1ed0*/  LEA R16, P1, R17, R22, 0x1 ;  /* 0x0000001611107211 */ /* 0x000fe400078208ff */
[-C--:B------:R-:W-:Y:S02]  /*1ee0*/  LEA.HI.X.SX32 R15, R15, R26.reuse, 0x1, P3 ;  /* 0x0000001a0f0f7211 */ /* 0x080fe400018f0eff */
[----:B------:R-:W-:Y:S02]  /*1ef0*/  LEA.HI.X.SX32 R5, R5, R26, 0x1, P4 ;  /* 0x0000001a05057211 */ /* 0x000fe400020f0eff */
[-C--:B------:R-:W-:Y:S02]  /*1f00*/  LEA R18, P3, R19, R22.reuse, 0x1 ;  /* 0x0000001613127211 */ /* 0x080fe400078608ff */
[----:B------:R-:W-:Y:S02]  /*1f10*/  LEA R20, P4, R21, R22, 0x1 ;  /* 0x0000001615147211 */ /* 0x000fe400078808ff */
[----:B------:R-:W-:-:S02]  /*1f20*/  LEA.HI.X.SX32 R17, R17, R26, 0x1, P1 ;  /* 0x0000001a11117211 */ /* 0x000fc400008f0eff */
[----:B------:R-:W-:Y:S02]  /*1f30*/  LEA R22, P5, R23, R22, 0x1 ;  /* 0x0000001617167211 */ /* 0x000fe400078a08ff */
[-C--:B------:R-:W-:Y:S02]  /*1f40*/  LEA.HI.X.SX32 R19, R19, R26.reuse, 0x1, P3 ;  /* 0x0000001a13137211 */ /* 0x080fe400018f0eff */
[-C--:B------:R-:W-:Y:S02]  /*1f50*/  LEA.HI.X.SX32 R21, R21, R26.reuse, 0x1, P4 ;  /* 0x0000001a15157211 */ /* 0x080fe400020f0eff */
[----:B------:R-:W-:Y:S01]  /*1f60*/  LEA.HI.X.SX32 R23, R23, R26, 0x1, P5 ;  /* 0x0000001a17177211 */ /* 0x000fe200028f0eff */
[----:B0-----:R0:W-:Y:S01]  /*1f70*/  STG.E.U16 desc[UR10][R10.64], R6 ;  /* 0x000000060a007986 */ /* 0x0011e2000c10150a */
[----:B------:R-:W-:Y:S01]  /*1f80*/  PRMT R28, R6, 0x7632, R28 ;  /* 0x00007632061c7816 */ /* 0x000fe2000000001c */
[----:B------:R-:W1:Y:S01]  /*1f90*/  LDC.64 R26, c[0x0][0x3a0] ;  /* 0x0000e800ff1a7b82 */ /* 0x000e620000000a00 */
[----:B------:R-:W-:Y:S01]  /*1fa0*/  FSEL R25, R25, -INF , P2 ;  /* 0xff80000019197808 */ /* 0x000fe20001000000 */
[----:B--2---:R2:W-:Y:S04]  /*1fb0*/  STG.E.U16 desc[UR10][R12.64], R8 ;  /* 0x000000080c007986 */ /* 0x0045e8000c10150a */
[----:B------:R3:W-:Y:S01]  /*1fc0*/  STG.E.U16 desc[UR10][R14.64], R28 ;  /* 0x0000001c0e007986 */ /* 0x0007e2000c10150a */
[----:B------:R-:W-:Y:S01]  /*1fd0*/  FFMA R25, R25, 0.69314718246459960938, R40 ;  /* 0x3f31721819197823 */ /* 0x000fe20000000028 */
[----:B0-----:R-:W-:-:S02]  /*1fe0*/  FSEL R11, R24, -INF , P0 ;  /* 0xff800000180b7808 */ /* 0x001fc40000000000 */
[----:B------:R-:W-:Y:S02]  /*1ff0*/  LOP3.LUT P0, RZ, R2, 0x60, RZ, 0xc0, !PT ;  /* 0x0000006002ff7812 */ /* 0x000fe4000780c0ff */
[----:B--2---:R-:W-:Y:S01]  /*2000*/  PRMT R13, R8, 0x7632, R13 ;  /* 0x00007632080d7816 */ /* 0x004fe2000000000d */
[----:B------:R-:W-:Y:S01]  /*2010*/  FFMA R24, R11, 0.69314718246459960938, R52 ;  /* 0x3f3172180b187823 */ /* 0x000fe20000000034 */
[----:B------:R-:W-:Y:S02]  /*2020*/  SHF.L.U32 R2, R2, 0x1, RZ ;  /* 0x0000000102027819 */ /* 0x000fe400000006ff */
[----:B---3--:R-:W-:Y:S01]  /*2030*/  PRMT R15, R7, 0x7632, R15 ;  /* 0x00007632070f7816 */ /* 0x008fe2000000000f */
[----:B------:R0:W-:Y:S01]  /*2040*/  STG.E.U16 desc[UR10][R16.64], R13 ;  /* 0x0000000d10007986 */ /* 0x0001e2000c10150a */
[----:B------:R-:W-:-:S03]  /*2050*/  LOP3.LUT R2, R2, 0x78, RZ, 0xc0, !PT ;  /* 0x0000007802027812 */ /* 0x000fc600078ec0ff */
[----:B------:R2:W-:Y:S04]  /*2060*/  STG.E.U16 desc[UR10][R18.64], R7 ;  /* 0x0000000712007986 */ /* 0x0005e8000c10150a */
[----:B------:R3:W-:Y:S01]  /*2070*/  STG.E.U16 desc[UR10][R20.64], R9 ;  /* 0x0000000914007986 */ /* 0x0007e2000c10150a */
[----:B0-----:R-:W-:-:S03]  /*2080*/  PRMT R17, R9, 0x7632, R17 ;  /* 0x0000763209117816 */ /* 0x001fc60000000011 */
[----:B------:R3:W-:Y:S01]  /*2090*/  STG.E.U16 desc[UR10][R22.64], R15 ;  /* 0x0000000f16007986 */ /* 0x0007e2000c10150a */
[----:B--2---:R-:W-:-:S03]  /*20a0*/  SHF.L.U32 R7, R0, 0x2, RZ ;  /* 0x0000000200077819 */ /* 0x004fc600000006ff */
[----:B------:R3:W-:Y:S01]  /*20b0*/  STG.E.U16 desc[UR10][R4.64], R17 ;  /* 0x0000001104007986 */ /* 0x0007e2000c10150a */
[----:B------:R-:W-:Y:S01]  /*20c0*/  IMAD.HI R0, R0, 0x4, RZ ;  /* 0x0000000400007827 */ /* 0x000fe200078e02ff */
[----:B------:R-:W-:Y:S01]  /*20d0*/  BAR.SYNC.DEFER_BLOCKING 0x0 ;  /* 0x0000000000007b1d */ /* 0x000fe20000010000 */
[----:B-1----:R-:W-:-:S04]  /*20e0*/  IADD3 R6, P1, P2, R7, UR6, R26 ;  /* 0x0000000607067c10 */ /* 0x002fc8000fa3e01a */
[----:B------:R-:W-:Y:S01]  /*20f0*/  IADD3.X R7, PT, PT, R0, UR5, R27, P1, P2 ;  /* 0x0000000500077c10 */ /* 0x000fe20008fe441b */
[----:B------:R3:W-:Y:S02]  /*2100*/  STS.64 [R2+UR7], R24 ;  /* 0x0000001802007988 */ /* 0x0007e40008000a07 */
[----:B------:R-:W-:Y:S06]  /*2110*/  BAR.SYNC.DEFER_BLOCKING 0x0 ;  /* 0x0000000000007b1d */ /* 0x000fec0000010000 */
[----:B------:R-:W-:Y:S05]  /*2120*/  @P0 EXIT ;  /* 0x000000000000094d */ /* 0x000fea0003800000 */
[----:B------:R-:W0:Y:S04]  /*2130*/  LDS R3, [R3] ;  /* 0x0000000003037984 */ /* 0x000e280000000800 */
[----:B0-----:R-:W-:Y:S01]  /*2140*/  STG.E desc[UR10][R6.64], R3 ;  /* 0x0000000306007986 */ /* 0x001fe2000c10190a */
[----:B------:R-:W-:Y:S05]  /*2150*/  EXIT ;  /* 0x000000000000794d */ /* 0x000fea0003800000 */
.L_x_2:
[----:B------:R-:W-:-:S00]  /*2160*/  BRA `(.L_x_2) ;  /* 0xfffffffc00fc7947 */ /* 0x000fc0000383ffff */
[----:B------:R-:W-:-:S00]  /*2170*/  NOP ;  /* 0x0000000000007918 */ /* 0x000fc00000000000 */
        /* <DEDUP_REMOVED lines=8> */
.L_x_3:


//--------------------- .nv.global.init           --------------------------
	.section	.nv.global.init,"aw",@progbits
.nv.global.init:
	.type		_$_str,@object
	.size		_$_str,(.L_0 - _$_str)
_$_str:
        /*0000*/ 	.byte	0x5f, 0x5f, 0x43, 0x55, 0x44, 0x41, 0x5f, 0x46, 0x54, 0x5a, 0x00
.L_0:


//--------------------- .nv.shared.attn_fwd       --------------------------
	.section	.nv.shared.attn_fwd,"aw",@nobits
	.sectionflags	@""
	.align	16
	.zero		1024


//--------------------- .nv.shared.reserved.0     --------------------------
	.section	.nv.shared.reserved.0,"aw",@nobits
	.weak		__nv_reservedSMEM_offset_0_alias
	.size		__nv_reservedSMEM_offset_0_alias, 0, 64
	.other		__nv_reservedSMEM_offset_0_alias,@"STO_CUDA_RESERVED_SHARED STV_DEFAULT"
__nv_reservedSMEM_offset_0_alias:
	.zero		0
	.zero		64


//--------------------- .nv.constant0.attn_fwd    --------------------------
	.section	.nv.constant0.attn_fwd,"a",@progbits
	.sectionflags	@""
	.align	4
.nv.constant0.attn_fwd:
	.zero		1032


//--------------------- SYMBOLS --------------------------

	.type		.nv.reservedSmem.offset0,@object
	.size		.nv.reservedSmem.offset0,0x4
	.type		.nv.reservedSmem.cap,@object
	.size		.nv.reservedSmem.cap,0x4
